	.target	sm_100a

	.elftype	@"ET_EXEC"


//--------------------- .note.nv.tkinfo           --------------------------
	.section	.note.nv.tkinfo,"",@"SHT_NOTE"
	.sectionflags	@"SHF_NOTE_NV_TKINFO"
	.tkinfo
        /*0018*/ 	.word	0x00000002
        /*0030*/ 	.string	""
        /*0030*/ 	.string	"ptxas"
        /*0030*/ 	.string	"Cuda compilation tools, release 13.0, V13.0.88"
        /*0030*/ 	.string	"Build cuda_13.0.r13.0/compiler.36424714_0"
        /*0030*/ 	.string	"-arch sm_100a -m 64 "



//--------------------- .note.nv.cuinfo           --------------------------
	.section	.note.nv.cuinfo,"",@"SHT_NOTE"
	.sectionflags	@"SHF_NOTE_NV_CUINFO"
        /*0018*/ 	.short	0x0002
        /*001a*/ 	.short	0x0064
        /*001c*/ 	.short	0x0082
	.zero		2


//--------------------- .nv.info                  --------------------------
	.section	.nv.info,"",@"SHT_CUDA_INFO"
	.align	4


	//----- nvinfo : EIATTR_REGCOUNT
	.align		4
        /*0000*/ 	.byte	0x04, 0x2f
        /*0002*/ 	.short	(.L_19 - .L_18)
	.align		4
.L_18:
        /*0004*/ 	.word	index@(_ZN7cutlass13device_kernelINS_4gemm6kernel13GemmUniversalIN4cute5tupleIJiiiiEEENS1_10collective13CollectiveMmaINS1_35MainloopSm100TmaUmmaWarpSpecializedILi16ELi2ELi4ENS5_IJNS4_1CILi1EEESB_SB_EEEEENS5_IJNSA_ILi128EEENSA_ILi64EEENSA_ILi32EEEEEENS_10bfloat16_tENS5_IJSB_llEEESI_SJ_NS4_8TiledMMAINS4_8MMA_AtomIJNS4_20SM100_MMA_F16BF16_SSISI_SI_fLi128ELi64ELNS4_4UMMA5MajorE1ELSO_1ELNSN_7ScaleInE0ELSP_0EEEEEENS4_6LayoutISC_NS5_IJNSA_ILi0EEEST_ST_EEEEENS5_IJNS4_10UnderscoreESW_SW_EEEEENS4_13SM90_TMA_LOADENS4_14ComposedLayoutINS4_7SwizzleILi3ELi4ELi3EEENS4_18smem_ptr_flag_bitsILi16EEENSS_INS5_IJSF_NSA_ILi8EEEEEENS5_IJSB_SF_EEEEEEEvNS4_8identityESZ_S19_vS1A_EENS_8epilogue10collective18CollectiveEpilogueINS1C_23Sm100TmaWarpSpecializedILi3ELi2ELi32ELb1ELb0EEEJSH_NS5_IJNSS_ISE_SB_EENSS_ISG_SB_EEEEESI_NS5_IJlSB_lEEESI_S1K_NS1C_6fusion15FusionCallbacksIS1G_NS1L_17LinearCombinationISI_fSI_fLNS_15FloatRoundStyleE2EEESH_S1J_JEEENS4_5SM1004TMEM4LOAD26SM100_TMEM_LOAD_32dp32b32xESZ_NS10_INS11_ILi2ELi4ELi3EEES14_NSS_INS5_IJS15_SG_EEENS5_IJSG_SB_EEEEEEENS4_39AutoVectorizingCopyWithAssumedAlignmentILi128EEENS4_14SM90_TMA_STOREES1Z_S21_S21_EEEvvEEEEvNT_6ParamsE)
        /*0008*/ 	.word	0x0000006f


	//----- nvinfo : EIATTR_FRAME_SIZE
	.align		4
.L_19:
        /*000c*/ 	.byte	0x04, 0x11
        /*000e*/ 	.short	(.L_21 - .L_20)
	.align		4
.L_20:
        /*0010*/ 	.word	index@($__internal_2_$__cuda_sm10x_tcgen05_guardrail_trap_unallocated_columns_being_dealloced)
        /*0014*/ 	.word	0x00000000


	//----- nvinfo : EIATTR_FRAME_SIZE
	.align		4
.L_21:
        /*0018*/ 	.byte	0x04, 0x11
        /*001a*/ 	.short	(.L_23 - .L_22)
	.align		4
.L_22:
        /*001c*/ 	.word	index@($__internal_1_$__cuda_sm10x_tcgen05_guardrail_trap_phase_invalid_during_alloc)
        /*0020*/ 	.word	0x00000000


	//----- nvinfo : EIATTR_FRAME_SIZE
	.align		4
.L_23:
        /*0024*/ 	.byte	0x04, 0x11
        /*0026*/ 	.short	(.L_25 - .L_24)
	.align		4
.L_24:
        /*0028*/ 	.word	index@($__internal_0_$__cuda_sm10x_tcgen05_guardrail_trap_col_being_dealloced_not_returned_by_alloc)
        /*002c*/ 	.word	0x00000000


	//----- nvinfo : EIATTR_FRAME_SIZE
	.align		4
.L_25:
        /*0030*/ 	.byte	0x04, 0x11
        /*0032*/ 	.short	(.L_27 - .L_26)
	.align		4
.L_26:
        /*0034*/ 	.word	index@(_ZN7cutlass13device_kernelINS_4gemm6kernel13GemmUniversalIN4cute5tupleIJiiiiEEENS1_10collective13CollectiveMmaINS1_35MainloopSm100TmaUmmaWarpSpecializedILi16ELi2ELi4ENS5_IJNS4_1CILi1EEESB_SB_EEEEENS5_IJNSA_ILi128EEENSA_ILi64EEENSA_ILi32EEEEEENS_10bfloat16_tENS5_IJSB_llEEESI_SJ_NS4_8TiledMMAINS4_8MMA_AtomIJNS4_20SM100_MMA_F16BF16_SSISI_SI_fLi128ELi64ELNS4_4UMMA5MajorE1ELSO_1ELNSN_7ScaleInE0ELSP_0EEEEEENS4_6LayoutISC_NS5_IJNSA_ILi0EEEST_ST_EEEEENS5_IJNS4_10UnderscoreESW_SW_EEEEENS4_13SM90_TMA_LOADENS4_14ComposedLayoutINS4_7SwizzleILi3ELi4ELi3EEENS4_18smem_ptr_flag_bitsILi16EEENSS_INS5_IJSF_NSA_ILi8EEEEEENS5_IJSB_SF_EEEEEEEvNS4_8identityESZ_S19_vS1A_EENS_8epilogue10collective18CollectiveEpilogueINS1C_23Sm100TmaWarpSpecializedILi3ELi2ELi32ELb1ELb0EEEJSH_NS5_IJNSS_ISE_SB_EENSS_ISG_SB_EEEEESI_NS5_IJlSB_lEEESI_S1K_NS1C_6fusion15FusionCallbacksIS1G_NS1L_17LinearCombinationISI_fSI_fLNS_15FloatRoundStyleE2EEESH_S1J_JEEENS4_5SM1004TMEM4LOAD26SM100_TMEM_LOAD_32dp32b32xESZ_NS10_INS11_ILi2ELi4ELi3EEES14_NSS_INS5_IJS15_SG_EEENS5_IJSG_SB_EEEEEEENS4_39AutoVectorizingCopyWithAssumedAlignmentILi128EEENS4_14SM90_TMA_STOREES1Z_S21_S21_EEEvvEEEEvNT_6ParamsE)
        /*0038*/ 	.word	0x00000000


	//----- nvinfo : EIATTR_MIN_STACK_SIZE
	.align		4
.L_27:
        /*003c*/ 	.byte	0x04, 0x12
        /*003e*/ 	.short	(.L_29 - .L_28)
	.align		4
.L_28:
        /*0040*/ 	.word	index@(_ZN7cutlass13device_kernelINS_4gemm6kernel13GemmUniversalIN4cute5tupleIJiiiiEEENS1_10collective13CollectiveMmaINS1_35MainloopSm100TmaUmmaWarpSpecializedILi16ELi2ELi4ENS5_IJNS4_1CILi1EEESB_SB_EEEEENS5_IJNSA_ILi128EEENSA_ILi64EEENSA_ILi32EEEEEENS_10bfloat16_tENS5_IJSB_llEEESI_SJ_NS4_8TiledMMAINS4_8MMA_AtomIJNS4_20SM100_MMA_F16BF16_SSISI_SI_fLi128ELi64ELNS4_4UMMA5MajorE1ELSO_1ELNSN_7ScaleInE0ELSP_0EEEEEENS4_6LayoutISC_NS5_IJNSA_ILi0EEEST_ST_EEEEENS5_IJNS4_10UnderscoreESW_SW_EEEEENS4_13SM90_TMA_LOADENS4_14ComposedLayoutINS4_7SwizzleILi3ELi4ELi3EEENS4_18smem_ptr_flag_bitsILi16EEENSS_INS5_IJSF_NSA_ILi8EEEEEENS5_IJSB_SF_EEEEEEEvNS4_8identityESZ_S19_vS1A_EENS_8epilogue10collective18CollectiveEpilogueINS1C_23Sm100TmaWarpSpecializedILi3ELi2ELi32ELb1ELb0EEEJSH_NS5_IJNSS_ISE_SB_EENSS_ISG_SB_EEEEESI_NS5_IJlSB_lEEESI_S1K_NS1C_6fusion15FusionCallbacksIS1G_NS1L_17LinearCombinationISI_fSI_fLNS_15FloatRoundStyleE2EEESH_S1J_JEEENS4_5SM1004TMEM4LOAD26SM100_TMEM_LOAD_32dp32b32xESZ_NS10_INS11_ILi2ELi4ELi3EEES14_NSS_INS5_IJS15_SG_EEENS5_IJSG_SB_EEEEEEENS4_39AutoVectorizingCopyWithAssumedAlignmentILi128EEENS4_14SM90_TMA_STOREES1Z_S21_S21_EEEvvEEEEvNT_6ParamsE)
        /*0044*/ 	.word	0x00000000
.L_29:


//--------------------- .nv.compat                --------------------------
	.section	.nv.compat,"",@"SHT_CUDA_COMPAT_INFO"
	.align	4
        /*0000*/ 	.byte	0x02, 0x09, 0x01, 0x00, 0x02, 0x02, 0x02, 0x00, 0x02, 0x05, 0x05, 0x00, 0x03, 0x07, 0x01, 0x01
        /*0010*/ 	.byte	0x02, 0x03, 0x01, 0x00, 0x02, 0x06, 0x01, 0x00, 0x04, 0x0b, 0x08, 0x00, 0x09, 0x00, 0x00, 0x00
        /*0020*/ 	.byte	0x00, 0x00, 0x00, 0x00


//--------------------- .nv.info._ZN7cutlass13device_kernelINS_4gemm6kernel13GemmUniversalIN4cute5tupleIJiiiiEEENS1_10collective13CollectiveMmaINS1_35MainloopSm100TmaUmmaWarpSpecializedILi16ELi2ELi4ENS5_IJNS4_1CILi1EEESB_SB_EEEEENS5_IJNSA_ILi128EEENSA_ILi64EEENSA_ILi32EEEEEENS_10bfloat16_tENS5_IJSB_llEEESI_SJ_NS4_8TiledMMAINS4_8MMA_AtomIJNS4_20SM100_MMA_F16BF16_SSISI_SI_fLi128ELi64ELNS4_4UMMA5MajorE1ELSO_1ELNSN_7ScaleInE0ELSP_0EEEEEENS4_6LayoutISC_NS5_IJNSA_ILi0EEEST_ST_EEEEENS5_IJNS4_10UnderscoreESW_SW_EEEEENS4_13SM90_TMA_LOADENS4_14ComposedLayoutINS4_7SwizzleILi3ELi4ELi3EEENS4_18smem_ptr_flag_bitsILi16EEENSS_INS5_IJSF_NSA_ILi8EEEEEENS5_IJSB_SF_EEEEEEEvNS4_8identityESZ_S19_vS1A_EENS_8epilogue10collective18CollectiveEpilogueINS1C_23Sm100TmaWarpSpecializedILi3ELi2ELi32ELb1ELb0EEEJSH_NS5_IJNSS_ISE_SB_EENSS_ISG_SB_EEEEESI_NS5_IJlSB_lEEESI_S1K_NS1C_6fusion15FusionCallbacksIS1G_NS1L_17LinearCombinationISI_fSI_fLNS_15FloatRoundStyleE2EEESH_S1J_JEEENS4_5SM1004TMEM4LOAD26SM100_TMEM_LOAD_32dp32b32xESZ_NS10_INS11_ILi2ELi4ELi3EEES14_NSS_INS5_IJS15_SG_EEENS5_IJSG_SB_EEEEEEENS4_39AutoVectorizingCopyWithAssumedAlignmentILi128EEENS4_14SM90_TMA_STOREES1Z_S21_S21_EEEvvEEEEvNT_6ParamsE --------------------------
	.section	.nv.info._ZN7cutlass13device_kernelINS_4gemm6kernel13GemmUniversalIN4cute5tupleIJiiiiEEENS1_10collective13CollectiveMmaINS1_35MainloopSm100TmaUmmaWarpSpecializedILi16ELi2ELi4ENS5_IJNS4_1CILi1EEESB_SB_EEEEENS5_IJNSA_ILi128EEENSA_ILi64EEENSA_ILi32EEEEEENS_10bfloat16_tENS5_IJSB_llEEESI_SJ_NS4_8TiledMMAINS4_8MMA_AtomIJNS4_20SM100_MMA_F16BF16_SSISI_SI_fLi128ELi64ELNS4_4UMMA5MajorE1ELSO_1ELNSN_7ScaleInE0ELSP_0EEEEEENS4_6LayoutISC_NS5_IJNSA_ILi0EEEST_ST_EEEEENS5_IJNS4_10UnderscoreESW_SW_EEEEENS4_13SM90_TMA_LOADENS4_14ComposedLayoutINS4_7SwizzleILi3ELi4ELi3EEENS4_18smem_ptr_flag_bitsILi16EEENSS_INS5_IJSF_NSA_ILi8EEEEEENS5_IJSB_SF_EEEEEEEvNS4_8identityESZ_S19_vS1A_EENS_8epilogue10collective18CollectiveEpilogueINS1C_23Sm100TmaWarpSpecializedILi3ELi2ELi32ELb1ELb0EEEJSH_NS5_IJNSS_ISE_SB_EENSS_ISG_SB_EEEEESI_NS5_IJlSB_lEEESI_S1K_NS1C_6fusion15FusionCallbacksIS1G_NS1L_17LinearCombinationISI_fSI_fLNS_15FloatRoundStyleE2EEESH_S1J_JEEENS4_5SM1004TMEM4LOAD26SM100_TMEM_LOAD_32dp32b32xESZ_NS10_INS11_ILi2ELi4ELi3EEES14_NSS_INS5_IJS15_SG_EEENS5_IJSG_SB_EEEEEEENS4_39AutoVectorizingCopyWithAssumedAlignmentILi128EEENS4_14SM90_TMA_STOREES1Z_S21_S21_EEEvvEEEEvNT_6ParamsE,"",@"SHT_CUDA_INFO"
	.sectionflags	@""
	.align	4


	//----- nvinfo : EIATTR_CUDA_API_VERSION
	.align		4
        /*0000*/ 	.byte	0x04, 0x37
        /*0002*/ 	.short	(.L_31 - .L_30)
.L_30:
        /*0004*/ 	.word	0x00000082


	//----- nvinfo : EIATTR_KPARAM_INFO
	.align		4
.L_31:
        /*0008*/ 	.byte	0x04, 0x17
        /*000a*/ 	.short	(.L_33 - .L_32)
.L_32:
        /*000c*/ 	.word	0x00000000
        /*0010*/ 	.short	0x0000
        /*0012*/ 	.short	0x0000
        /*0014*/ 	.byte	0x00, 0xf0, 0x01, 0x20


	//----- nvinfo : EIATTR_AT_ENTRY_FRAGMENTS
	.align		4
.L_33:
        /*0018*/ 	.byte	0x04, 0x4f
        /*001a*/ 	.short	(.L_35 - .L_34)


	//   ....[0]....
.L_34:
        /*001c*/ 	.word	0x00000006


	//----- nvinfo : EIATTR_RESERVED_SMEM_USED
	.align		4
.L_35:
        /*0020*/ 	.byte	0x01, 0x41
	.zero		2


	//----- nvinfo : EIATTR_SPARSE_MMA_MASK
	.align		4
        /*0024*/ 	.byte	0x03, 0x50
        /*0026*/ 	.short	0x0000


	//----- nvinfo : EIATTR_TCGEN05_1CTA_USED
	.align		4
        /*0028*/ 	.byte	0x01, 0x51
	.zero		2


	//----- nvinfo : EIATTR_MAXREG_COUNT
	.align		4
        /*002c*/ 	.byte	0x03, 0x1b
        /*002e*/ 	.short	0x00ff


	//----- nvinfo : EIATTR_NUM_BARRIERS
	.align		4
        /*0030*/ 	.byte	0x02, 0x4c
        /*0032*/ 	.byte	0x07
	.zero		1


	//----- nvinfo : EIATTR_EXTERNS
	.align		4
        /*0034*/ 	.byte	0x04, 0x0f
        /*0036*/ 	.short	(.L_37 - .L_36)


	//   ....[0]....
	.align		4
.L_36:
        /*0038*/ 	.word	index@(__assertfail)


	//----- nvinfo : EIATTR_MERCURY_ISA_VERSION
	.align		4
.L_37:
        /*003c*/ 	.byte	0x03, 0x5f
        /*003e*/ 	.short	0x0101


	//----- nvinfo : EIATTR_INT_WARP_WIDE_INSTR_OFFSETS
	.align		4
        /*0040*/ 	.byte	0x04, 0x31
        /*0042*/ 	.short	(.L_39 - .L_38)


	//   ....[0]....
.L_38:
        /*0044*/ 	.word	0x00002030


	//   ....[1]....
        /*0048*/ 	.word	0x00004040


	//   ....[2]....
        /*004c*/ 	.word	0x00004070


	//   ....[3]....
        /*0050*/ 	.word	0x000040c0


	//   ....[4]....
        /*0054*/ 	.word	0x000049b0


	//   ....[5]....
        /*0058*/ 	.word	0x000049d0


	//   ....[6]....
        /*005c*/ 	.word	0x00004ca0


	//   ....[7]....
        /*0060*/ 	.word	0x00004dd0


	//----- nvinfo : EIATTR_COOP_GROUP_MASK_REGIDS
	.align		4
.L_39:
        /*0064*/ 	.byte	0x04, 0x29
        /*0066*/ 	.short	(.L_41 - .L_40)


	//   ....[0]....
.L_40:
        /*0068*/ 	.word	0xffffffff


	//   ....[1]....
        /*006c*/ 	.word	0xffffffff


	//   ....[2]....
        /*0070*/ 	.word	0xffffffff


	//   ....[3]....
        /*0074*/ 	.word	0xffffffff


	//   ....[4]....
        /*0078*/ 	.word	0xffffffff


	//   ....[5]....
        /*007c*/ 	.word	0xffffffff


	//   ....[6]....
        /*0080*/ 	.word	0xffffffff


	//   ....[7]....
        /*0084*/ 	.word	0xffffffff


	//   ....[8]....
        /*0088*/ 	.word	0xffffffff


	//   ....[9]....
        /*008c*/ 	.word	0xffffffff


	//   ....[10]....
        /*0090*/ 	.word	0xffffffff


	//   ....[11]....
        /*0094*/ 	.word	0xffffffff


	//   ....[12]....
        /*0098*/ 	.word	0xffffffff


	//----- nvinfo : EIATTR_COOP_GROUP_INSTR_OFFSETS
	.align		4
.L_41:
        /*009c*/ 	.byte	0x04, 0x28
        /*009e*/ 	.short	(.L_43 - .L_42)


	//   ....[0]....
.L_42:
        /*00a0*/ 	.word	0x00000090


	//   ....[1]....
        /*00a4*/ 	.word	0x000004d0


	//   ....[2]....
        /*00a8*/ 	.word	0x000007f0


	//   ....[3]....
        /*00ac*/ 	.word	0x00000970


	//   ....[4]....
        /*00b0*/ 	.word	0x00000a70


	//   ....[5]....
        /*00b4*/ 	.word	0x00000be0


	//   ....[6]....
        /*00b8*/ 	.word	0x00000d80


	//   ....[7]....
        /*00bc*/ 	.word	0x00001f10


	//   ....[8]....
        /*00c0*/ 	.word	0x000033b0


	//   ....[9]....
        /*00c4*/ 	.word	0x000035c0


	//   ....[10]....
        /*00c8*/ 	.word	0x000035f0


	//   ....[11]....
        /*00cc*/ 	.word	0x00003f30


	//   ....[12]....
        /*00d0*/ 	.word	0x00004160


	//----- nvinfo : EIATTR_VRC_CTA_INIT_COUNT
	.align		4
.L_43:
        /*00d4*/ 	.byte	0x02, 0x4a
        /*00d6*/ 	.byte	0x80
	.zero		1


	//----- nvinfo : EIATTR_SYSCALL_OFFSETS
	.align		4
        /*00d8*/ 	.byte	0x04, 0x46
        /*00da*/ 	.short	(.L_45 - .L_44)


	//   ....[0]....
.L_44:
        /*00dc*/ 	.word	0x00005980


	//   ....[1]....
        /*00e0*/ 	.word	0x00005a70


	//   ....[2]....
        /*00e4*/ 	.word	0x000062b0


	//   ....[3]....
        /*00e8*/ 	.word	0x00006f60


	//----- nvinfo : EIATTR_MBARRIER_INSTR_OFFSETS
	.align		4
.L_45:
        /*00ec*/ 	.byte	0x04, 0x39
        /*00ee*/ 	.short	(.L_47 - .L_46)


	//   ....[0]....
.L_46:
        /*00f0*/ 	.word	0x000005d0
        /*00f4*/ 	.word	0x000000ff
        /*00f8*/ 	.word	0x00000000
        /*00fc*/ 	.short	0x0100
        /*00fe*/ 	.byte	0x05
	.zero		1


	//   ....[1]....
        /*0100*/ 	.word	0x000005e0
        /*0104*/ 	.word	0x000000ff
        /*0108*/ 	.word	0x00000080
        /*010c*/ 	.short	0x0100
        /*010e*/ 	.byte	0x05
	.zero		1


	//   ....[2]....
        /*0110*/ 	.word	0x000005f0
        /*0114*/ 	.word	0x000000ff
        /*0118*/ 	.word	0x00000008
        /*011c*/ 	.short	0x0100
        /*011e*/ 	.byte	0x05
	.zero		1


	//   ....[3]....
        /*0120*/ 	.word	0x00000600
        /*0124*/ 	.word	0x000000ff
        /*0128*/ 	.word	0x00000088
        /*012c*/ 	.short	0x0100
        /*012e*/ 	.byte	0x05
	.zero		1


	//   ....[4]....
        /*0130*/ 	.word	0x00000610
        /*0134*/ 	.word	0x000000ff
        /*0138*/ 	.word	0x00000010
        /*013c*/ 	.short	0x0100
        /*013e*/ 	.byte	0x05
	.zero		1


	//   ....[5]....
        /*0140*/ 	.word	0x00000620
        /*0144*/ 	.word	0x000000ff
        /*0148*/ 	.word	0x00000090
        /*014c*/ 	.short	0x0100
        /*014e*/ 	.byte	0x05
	.zero		1


	//   ....[6]....
        /*0150*/ 	.word	0x00000630
        /*0154*/ 	.word	0x000000ff
        /*0158*/ 	.word	0x00000018
        /*015c*/ 	.short	0x0100
        /*015e*/ 	.byte	0x05
	.zero		1


	//   ....[7]....
        /*0160*/ 	.word	0x00000640
        /*0164*/ 	.word	0x000000ff
        /*0168*/ 	.word	0x00000098
        /*016c*/ 	.short	0x0100
        /*016e*/ 	.byte	0x05
	.zero		1


	//   ....[8]....
        /*0170*/ 	.word	0x00000650
        /*0174*/ 	.word	0x000000ff
        /*0178*/ 	.word	0x00000020
        /*017c*/ 	.short	0x0100
        /*017e*/ 	.byte	0x05
	.zero		1


	//   ....[9]....
        /*0180*/ 	.word	0x00000660
        /*0184*/ 	.word	0x000000ff
        /*0188*/ 	.word	0x000000a0
        /*018c*/ 	.short	0x0100
        /*018e*/ 	.byte	0x05
	.zero		1


	//   ....[10]....
        /*0190*/ 	.word	0x00000670
        /*0194*/ 	.word	0x000000ff
        /*0198*/ 	.word	0x00000028
        /*019c*/ 	.short	0x0100
        /*019e*/ 	.byte	0x05
	.zero		1


	//   ....[11]....
        /*01a0*/ 	.word	0x00000680
        /*01a4*/ 	.word	0x000000ff
        /*01a8*/ 	.word	0x000000a8
        /*01ac*/ 	.short	0x0100
        /*01ae*/ 	.byte	0x05
	.zero		1


	//   ....[12]....
        /*01b0*/ 	.word	0x00000690
        /*01b4*/ 	.word	0x000000ff
        /*01b8*/ 	.word	0x00000030
        /*01bc*/ 	.short	0x0100
        /*01be*/ 	.byte	0x05
	.zero		1


	//   ....[13]....
        /*01c0*/ 	.word	0x000006a0
        /*01c4*/ 	.word	0x000000ff
        /*01c8*/ 	.word	0x000000b0
        /*01cc*/ 	.short	0x0100
        /*01ce*/ 	.byte	0x05
	.zero		1


	//   ....[14]....
        /*01d0*/ 	.word	0x000006b0
        /*01d4*/ 	.word	0x000000ff
        /*01d8*/ 	.word	0x00000038
        /*01dc*/ 	.short	0x0100
        /*01de*/ 	.byte	0x05
	.zero		1


	//   ....[15]....
        /*01e0*/ 	.word	0x000006c0
        /*01e4*/ 	.word	0x000000ff
        /*01e8*/ 	.word	0x000000b8
        /*01ec*/ 	.short	0x0100
        /*01ee*/ 	.byte	0x05
	.zero		1


	//   ....[16]....
        /*01f0*/ 	.word	0x000006d0
        /*01f4*/ 	.word	0x000000ff
        /*01f8*/ 	.word	0x00000040
        /*01fc*/ 	.short	0x0100
        /*01fe*/ 	.byte	0x05
	.zero		1


	//   ....[17]....
        /*0200*/ 	.word	0x000006e0
        /*0204*/ 	.word	0x000000ff
        /*0208*/ 	.word	0x000000c0
        /*020c*/ 	.short	0x0100
        /*020e*/ 	.byte	0x05
	.zero		1


	//   ....[18]....
        /*0210*/ 	.word	0x000006f0
        /*0214*/ 	.word	0x000000ff
        /*0218*/ 	.word	0x00000048
        /*021c*/ 	.short	0x0100
        /*021e*/ 	.byte	0x05
	.zero		1


	//   ....[19]....
        /*0220*/ 	.word	0x00000700
        /*0224*/ 	.word	0x000000ff
        /*0228*/ 	.word	0x000000c8
        /*022c*/ 	.short	0x0100
        /*022e*/ 	.byte	0x05
	.zero		1


	//   ....[20]....
        /*0230*/ 	.word	0x00000710
        /*0234*/ 	.word	0x000000ff
        /*0238*/ 	.word	0x00000050
        /*023c*/ 	.short	0x0100
        /*023e*/ 	.byte	0x05
	.zero		1


	//   ....[21]....
        /*0240*/ 	.word	0x00000720
        /*0244*/ 	.word	0x000000ff
        /*0248*/ 	.word	0x000000d0
        /*024c*/ 	.short	0x0100
        /*024e*/ 	.byte	0x05
	.zero		1


	//   ....[22]....
        /*0250*/ 	.word	0x00000730
        /*0254*/ 	.word	0x000000ff
        /*0258*/ 	.word	0x00000058
        /*025c*/ 	.short	0x0100
        /*025e*/ 	.byte	0x05
	.zero		1


	//   ....[23]....
        /*0260*/ 	.word	0x00000740
        /*0264*/ 	.word	0x000000ff
        /*0268*/ 	.word	0x000000d8
        /*026c*/ 	.short	0x0100
        /*026e*/ 	.byte	0x05
	.zero		1


	//   ....[24]....
        /*0270*/ 	.word	0x00000750
        /*0274*/ 	.word	0x000000ff
        /*0278*/ 	.word	0x00000060
        /*027c*/ 	.short	0x0100
        /*027e*/ 	.byte	0x05
	.zero		1


	//   ....[25]....
        /*0280*/ 	.word	0x00000760
        /*0284*/ 	.word	0x000000ff
        /*0288*/ 	.word	0x000000e0
        /*028c*/ 	.short	0x0100
        /*028e*/ 	.byte	0x05
	.zero		1


	//   ....[26]....
        /*0290*/ 	.word	0x00000770
        /*0294*/ 	.word	0x000000ff
        /*0298*/ 	.word	0x00000068
        /*029c*/ 	.short	0x0100
        /*029e*/ 	.byte	0x05
	.zero		1


	//   ....[27]....
        /*02a0*/ 	.word	0x00000780
        /*02a4*/ 	.word	0x000000ff
        /*02a8*/ 	.word	0x000000e8
        /*02ac*/ 	.short	0x0100
        /*02ae*/ 	.byte	0x05
	.zero		1


	//   ....[28]....
        /*02b0*/ 	.word	0x00000790
        /*02b4*/ 	.word	0x000000ff
        /*02b8*/ 	.word	0x00000070
        /*02bc*/ 	.short	0x0100
        /*02be*/ 	.byte	0x05
	.zero		1


	//   ....[29]....
        /*02c0*/ 	.word	0x000007a0
        /*02c4*/ 	.word	0x000000ff
        /*02c8*/ 	.word	0x000000f0
        /*02cc*/ 	.short	0x0100
        /*02ce*/ 	.byte	0x05
	.zero		1


	//   ....[30]....
        /*02d0*/ 	.word	0x000007b0
        /*02d4*/ 	.word	0x000000ff
        /*02d8*/ 	.word	0x00000078
        /*02dc*/ 	.short	0x0100
        /*02de*/ 	.byte	0x05
	.zero		1


	//   ....[31]....
        /*02e0*/ 	.word	0x000007c0
        /*02e4*/ 	.word	0x000000ff
        /*02e8*/ 	.word	0x000000f8
        /*02ec*/ 	.short	0x0100
        /*02ee*/ 	.byte	0x05
	.zero		1


	//   ....[32]....
        /*02f0*/ 	.word	0x00000900
        /*02f4*/ 	.word	0x000000ff
        /*02f8*/ 	.word	0x00000100
        /*02fc*/ 	.short	0x0100
        /*02fe*/ 	.byte	0x07
	.zero		1


	//   ....[33]....
        /*0300*/ 	.word	0x00000910
        /*0304*/ 	.word	0x000000ff
        /*0308*/ 	.word	0x00000118
        /*030c*/ 	.short	0x0100
        /*030e*/ 	.byte	0x07
	.zero		1


	//   ....[34]....
        /*0310*/ 	.word	0x00000920
        /*0314*/ 	.word	0x000000ff
        /*0318*/ 	.word	0x00000108
        /*031c*/ 	.short	0x0100
        /*031e*/ 	.byte	0x07
	.zero		1


	//   ....[35]....
        /*0320*/ 	.word	0x00000930
        /*0324*/ 	.word	0x000000ff
        /*0328*/ 	.word	0x00000120
        /*032c*/ 	.short	0x0100
        /*032e*/ 	.byte	0x07
	.zero		1


	//   ....[36]....
        /*0330*/ 	.word	0x00000940
        /*0334*/ 	.word	0x000000ff
        /*0338*/ 	.word	0x00000110
        /*033c*/ 	.short	0x0100
        /*033e*/ 	.byte	0x07
	.zero		1


	//   ....[37]....
        /*0340*/ 	.word	0x00000950
        /*0344*/ 	.word	0x000000ff
        /*0348*/ 	.word	0x00000128
        /*034c*/ 	.short	0x0100
        /*034e*/ 	.byte	0x07
	.zero		1


	//   ....[38]....
        /*0350*/ 	.word	0x00000a40
        /*0354*/ 	.word	0x000000ff
        /*0358*/ 	.word	0x00000130
        /*035c*/ 	.short	0x0100
        /*035e*/ 	.byte	0x05
	.zero		1


	//   ....[39]....
        /*0360*/ 	.word	0x00000a50
        /*0364*/ 	.word	0x000000ff
        /*0368*/ 	.word	0x00000138
        /*036c*/ 	.short	0x0100
        /*036e*/ 	.byte	0x05
	.zero		1


	//   ....[40]....
        /*0370*/ 	.word	0x00000b90
        /*0374*/ 	.word	0x000000ff
        /*0378*/ 	.word	0x00000140
        /*037c*/ 	.short	0x0100
        /*037e*/ 	.byte	0x05
	.zero		1


	//   ....[41]....
        /*0380*/ 	.word	0x00000ba0
        /*0384*/ 	.word	0x000000ff
        /*0388*/ 	.word	0x00000150
        /*038c*/ 	.short	0x0100
        /*038e*/ 	.byte	0x05
	.zero		1


	//   ....[42]....
        /*0390*/ 	.word	0x00000bb0
        /*0394*/ 	.word	0x000000ff
        /*0398*/ 	.word	0x00000148
        /*039c*/ 	.short	0x0100
        /*039e*/ 	.byte	0x05
	.zero		1


	//   ....[43]....
        /*03a0*/ 	.word	0x00000bc0
        /*03a4*/ 	.word	0x000000ff
        /*03a8*/ 	.word	0x00000158
        /*03ac*/ 	.short	0x0100
        /*03ae*/ 	.byte	0x05
	.zero		1


	//   ....[44]....
        /*03b0*/ 	.word	0x00000cf0
        /*03b4*/ 	.word	0x000000ff
        /*03b8*/ 	.word	0x00000160
        /*03bc*/ 	.short	0x0100
        /*03be*/ 	.byte	0x07
	.zero		1


	//   ....[45]....
        /*03c0*/ 	.word	0x00000d00
        /*03c4*/ 	.word	0x000000ff
        /*03c8*/ 	.word	0x00000180
        /*03cc*/ 	.short	0x0100
        /*03ce*/ 	.byte	0x07
	.zero		1


	//   ....[46]....
        /*03d0*/ 	.word	0x00000d10
        /*03d4*/ 	.word	0x000000ff
        /*03d8*/ 	.word	0x00000168
        /*03dc*/ 	.short	0x0100
        /*03de*/ 	.byte	0x07
	.zero		1


	//   ....[47]....
        /*03e0*/ 	.word	0x00000d20
        /*03e4*/ 	.word	0x000000ff
        /*03e8*/ 	.word	0x00000188
        /*03ec*/ 	.short	0x0100
        /*03ee*/ 	.byte	0x07
	.zero		1


	//   ....[48]....
        /*03f0*/ 	.word	0x00000d30
        /*03f4*/ 	.word	0x000000ff
        /*03f8*/ 	.word	0x00000170
        /*03fc*/ 	.short	0x0100
        /*03fe*/ 	.byte	0x07
	.zero		1


	//   ....[49]....
        /*0400*/ 	.word	0x00000d40
        /*0404*/ 	.word	0x000000ff
        /*0408*/ 	.word	0x00000190
        /*040c*/ 	.short	0x0100
        /*040e*/ 	.byte	0x07
	.zero		1


	//   ....[50]....
        /*0410*/ 	.word	0x00000d50
        /*0414*/ 	.word	0x000000ff
        /*0418*/ 	.word	0x00000178
        /*041c*/ 	.short	0x0100
        /*041e*/ 	.byte	0x07
	.zero		1


	//   ....[51]....
        /*0420*/ 	.word	0x00000d60
        /*0424*/ 	.word	0x000000ff
        /*0428*/ 	.word	0x00000198
        /*042c*/ 	.short	0x0100
        /*042e*/ 	.byte	0x07
	.zero		1


	//   ....[52]....
        /*0430*/ 	.word	0x00000e50
        /*0434*/ 	.word	0x000000ff
        /*0438*/ 	.word	0x000001a0
        /*043c*/ 	.short	0x0100
        /*043e*/ 	.byte	0x05
	.zero		1


	//   ....[53]....
        /*0440*/ 	.word	0x00000e60
        /*0444*/ 	.word	0x000000ff
        /*0448*/ 	.word	0x000001b0
        /*044c*/ 	.short	0x0100
        /*044e*/ 	.byte	0x05
	.zero		1


	//   ....[54]....
        /*0450*/ 	.word	0x00000e70
        /*0454*/ 	.word	0x000000ff
        /*0458*/ 	.word	0x000001a8
        /*045c*/ 	.short	0x0100
        /*045e*/ 	.byte	0x05
	.zero		1


	//   ....[55]....
        /*0460*/ 	.word	0x00000e80
        /*0464*/ 	.word	0x000000ff
        /*0468*/ 	.word	0x000001b8
        /*046c*/ 	.short	0x0100
        /*046e*/ 	.byte	0x05
	.zero		1


	//   ....[56]....
        /*0470*/ 	.word	0x00001750
        /*0474*/ 	.word	0x00000002
        /*0478*/ 	.word	0x000001b0
        /*047c*/ 	.short	0x010a
        /*047e*/ 	.byte	0xff
	.zero		1


	//   ....[57]....
        /*0480*/ 	.word	0x00001780
        /*0484*/ 	.word	0x00000002
        /*0488*/ 	.word	0x000001a0
        /*048c*/ 	.short	0x0101
        /*048e*/ 	.byte	0xff
	.zero		1


	//   ....[58]....
        /*0490*/ 	.word	0x00001850
        /*0494*/ 	.word	0x000000ff
        /*0498*/ 	.word	0x00000080
        /*049c*/ 	.short	0x010a
        /*049e*/ 	.byte	0x08
	.zero		1


	//   ....[59]....
        /*04a0*/ 	.word	0x00001900
        /*04a4*/ 	.word	0x000000ff
        /*04a8*/ 	.word	0x00000080
        /*04ac*/ 	.short	0x010a
        /*04ae*/ 	.byte	0x21
	.zero		1


	//   ....[60]....
        /*04b0*/ 	.word	0x00001a50
        /*04b4*/ 	.word	0x000000ff
        /*04b8*/ 	.word	0x00000080
        /*04bc*/ 	.short	0x010a
        /*04be*/ 	.byte	0x08
	.zero		1


	//   ....[61]....
        /*04c0*/ 	.word	0x00001bb0
        /*04c4*/ 	.word	0x000000ff
        /*04c8*/ 	.word	0x00000138
        /*04cc*/ 	.short	0x0101
        /*04ce*/ 	.byte	0x04
	.zero		1


	//   ....[62]....
        /*04d0*/ 	.word	0x00001bd0
        /*04d4*/ 	.word	0x000000ff
        /*04d8*/ 	.word	0x00000080
        /*04dc*/ 	.short	0x010a
        /*04de*/ 	.byte	0x08
	.zero		1


	//   ....[63]....
        /*04e0*/ 	.word	0x00001c60
        /*04e4*/ 	.word	0x000000ff
        /*04e8*/ 	.word	0x00000080
        /*04ec*/ 	.short	0x010a
        /*04ee*/ 	.byte	0x19
	.zero		1


	//   ....[64]....
        /*04f0*/ 	.word	0x00001db0
        /*04f4*/ 	.word	0x000000ff
        /*04f8*/ 	.word	0x00000080
        /*04fc*/ 	.short	0x010a
        /*04fe*/ 	.byte	0x08
	.zero		1


	//   ....[65]....
        /*0500*/ 	.word	0x00001f40
        /*0504*/ 	.word	0x00000002
        /*0508*/ 	.word	0x00000140
        /*050c*/ 	.short	0x010a
        /*050e*/ 	.byte	0xff
	.zero		1


	//   ....[66]....
        /*0510*/ 	.word	0x00002000
        /*0514*/ 	.word	0x00000002
        /*0518*/ 	.word	0x00000000
        /*051c*/ 	.short	0x0101
        /*051e*/ 	.byte	0xff
	.zero		1


	//   ....[67]....
        /*0520*/ 	.word	0x00002560
        /*0524*/ 	.word	0x000000ff
        /*0528*/ 	.word	0x00000000
        /*052c*/ 	.short	0x010a
        /*052e*/ 	.byte	0x05
	.zero		1


	//   ....[68]....
        /*0530*/ 	.word	0x000025f0
        /*0534*/ 	.word	0x000000ff
        /*0538*/ 	.word	0x00000000
        /*053c*/ 	.short	0x010a
        /*053e*/ 	.byte	0x05
	.zero		1


	//   ....[69]....
        /*0540*/ 	.word	0x00002680
        /*0544*/ 	.word	0x000000ff
        /*0548*/ 	.word	0x00000000
        /*054c*/ 	.short	0x010a
        /*054e*/ 	.byte	0x05
	.zero		1


	//   ....[70]....
        /*0550*/ 	.word	0x00002710
        /*0554*/ 	.word	0x000000ff
        /*0558*/ 	.word	0x00000000
        /*055c*/ 	.short	0x010a
        /*055e*/ 	.byte	0x05
	.zero		1


	//   ....[71]....
        /*0560*/ 	.word	0x000027a0
        /*0564*/ 	.word	0x000000ff
        /*0568*/ 	.word	0x00000000
        /*056c*/ 	.short	0x010a
        /*056e*/ 	.byte	0x05
	.zero		1


	//   ....[72]....
        /*0570*/ 	.word	0x00002830
        /*0574*/ 	.word	0x000000ff
        /*0578*/ 	.word	0x00000000
        /*057c*/ 	.short	0x010a
        /*057e*/ 	.byte	0x05
	.zero		1


	//   ....[73]....
        /*0580*/ 	.word	0x000028c0
        /*0584*/ 	.word	0x000000ff
        /*0588*/ 	.word	0x00000000
        /*058c*/ 	.short	0x010a
        /*058e*/ 	.byte	0x05
	.zero		1


	//   ....[74]....
        /*0590*/ 	.word	0x00002950
        /*0594*/ 	.word	0x000000ff
        /*0598*/ 	.word	0x00000000
        /*059c*/ 	.short	0x010a
        /*059e*/ 	.byte	0x05
	.zero		1


	//   ....[75]....
        /*05a0*/ 	.word	0x000029e0
        /*05a4*/ 	.word	0x000000ff
        /*05a8*/ 	.word	0x00000000
        /*05ac*/ 	.short	0x010a
        /*05ae*/ 	.byte	0x05
	.zero		1


	//   ....[76]....
        /*05b0*/ 	.word	0x00002a70
        /*05b4*/ 	.word	0x000000ff
        /*05b8*/ 	.word	0x00000000
        /*05bc*/ 	.short	0x010a
        /*05be*/ 	.byte	0x05
	.zero		1


	//   ....[77]....
        /*05c0*/ 	.word	0x00002b00
        /*05c4*/ 	.word	0x000000ff
        /*05c8*/ 	.word	0x00000000
        /*05cc*/ 	.short	0x010a
        /*05ce*/ 	.byte	0x05
	.zero		1


	//   ....[78]....
        /*05d0*/ 	.word	0x00002b90
        /*05d4*/ 	.word	0x000000ff
        /*05d8*/ 	.word	0x00000000
        /*05dc*/ 	.short	0x010a
        /*05de*/ 	.byte	0x05
	.zero		1


	//   ....[79]....
        /*05e0*/ 	.word	0x00002c20
        /*05e4*/ 	.word	0x000000ff
        /*05e8*/ 	.word	0x00000000
        /*05ec*/ 	.short	0x010a
        /*05ee*/ 	.byte	0x05
	.zero		1


	//   ....[80]....
        /*05f0*/ 	.word	0x00002cb0
        /*05f4*/ 	.word	0x000000ff
        /*05f8*/ 	.word	0x00000000
        /*05fc*/ 	.short	0x010a
        /*05fe*/ 	.byte	0x05
	.zero		1


	//   ....[81]....
        /*0600*/ 	.word	0x00002d40
        /*0604*/ 	.word	0x000000ff
        /*0608*/ 	.word	0x00000000
        /*060c*/ 	.short	0x010a
        /*060e*/ 	.byte	0x05
	.zero		1


	//   ....[82]....
        /*0610*/ 	.word	0x00002de0
        /*0614*/ 	.word	0x00000000
        /*0618*/ 	.word	0x00000000
        /*061c*/ 	.short	0x010a
        /*061e*/ 	.byte	0xff
	.zero		1


	//   ....[83]....
        /*0620*/ 	.word	0x00002f00
        /*0624*/ 	.word	0x00000000
        /*0628*/ 	.word	0x000001a0
        /*062c*/ 	.short	0x010a
        /*062e*/ 	.byte	0xff
	.zero		1


	//   ....[84]....
        /*0630*/ 	.word	0x00002f70
        /*0634*/ 	.word	0x00000000
        /*0638*/ 	.word	0x00000000
        /*063c*/ 	.short	0x0101
        /*063e*/ 	.byte	0xff
	.zero		1


	//   ....[85]....
        /*0640*/ 	.word	0x00002f90
        /*0644*/ 	.word	0x000000ff
        /*0648*/ 	.word	0x00000150
        /*064c*/ 	.short	0x010a
        /*064e*/ 	.byte	0x05
	.zero		1


	//   ....[86]....
        /*0650*/ 	.word	0x000030b0
        /*0654*/ 	.word	0x00000000
        /*0658*/ 	.word	0x00000140
        /*065c*/ 	.short	0x010a
        /*065e*/ 	.byte	0xff
	.zero		1


	//   ....[87]....
        /*0660*/ 	.word	0x000031b0
        /*0664*/ 	.word	0x00000000
        /*0668*/ 	.word	0x00000000
        /*066c*/ 	.short	0x0101
        /*066e*/ 	.byte	0xff
	.zero		1


	//   ....[88]....
        /*0670*/ 	.word	0x00003240
        /*0674*/ 	.word	0x000000ff
        /*0678*/ 	.word	0x00000150
        /*067c*/ 	.short	0x0106
        /*067e*/ 	.byte	0x05
	.zero		1


	//   ....[89]....
        /*0680*/ 	.word	0x00003260
        /*0684*/ 	.word	0x000000ff
        /*0688*/ 	.word	0x00000150
        /*068c*/ 	.short	0x010a
        /*068e*/ 	.byte	0x05
	.zero		1


	//   ....[90]....
        /*0690*/ 	.word	0x000032f0
        /*0694*/ 	.word	0x000000ff
        /*0698*/ 	.word	0x00000150
        /*069c*/ 	.short	0x0106
        /*069e*/ 	.byte	0x04
	.zero		1


	//   ....[91]....
        /*06a0*/ 	.word	0x00003330
        /*06a4*/ 	.word	0x00000000
        /*06a8*/ 	.word	0x00000150
        /*06ac*/ 	.short	0x010a
        /*06ae*/ 	.byte	0xff
	.zero		1


	//   ....[92]....
        /*06b0*/ 	.word	0x00003820
        /*06b4*/ 	.word	0x00000000
        /*06b8*/ 	.word	0x00000140
        /*06bc*/ 	.short	0x010a
        /*06be*/ 	.byte	0xff
	.zero		1


	//   ....[93]....
        /*06c0*/ 	.word	0x00003930
        /*06c4*/ 	.word	0x00000003
        /*06c8*/ 	.word	0x00000000
        /*06cc*/ 	.short	0x0101
        /*06ce*/ 	.byte	0xff
	.zero		1


	//   ....[94]....
        /*06d0*/ 	.word	0x00003940
        /*06d4*/ 	.word	0x000000ff
        /*06d8*/ 	.word	0x00000000
        /*06dc*/ 	.short	0x010a
        /*06de*/ 	.byte	0x04
	.zero		1


	//   ....[95]....
        /*06e0*/ 	.word	0x00003960
        /*06e4*/ 	.word	0x000000ff
        /*06e8*/ 	.word	0x00000180
        /*06ec*/ 	.short	0x010a
        /*06ee*/ 	.byte	0x08
	.zero		1


	//   ....[96]....
        /*06f0*/ 	.word	0x00003a30
        /*06f4*/ 	.word	0x000000ff
        /*06f8*/ 	.word	0x00000000
        /*06fc*/ 	.short	0x010a
        /*06fe*/ 	.byte	0x07
	.zero		1


	//   ....[97]....
        /*0700*/ 	.word	0x00003b70
        /*0704*/ 	.word	0x000000ff
        /*0708*/ 	.word	0x00000000
        /*070c*/ 	.short	0x010a
        /*070e*/ 	.byte	0x04
	.zero		1


	//   ....[98]....
        /*0710*/ 	.word	0x00003d60
        /*0714*/ 	.word	0x000000ff
        /*0718*/ 	.word	0x00000000
        /*071c*/ 	.short	0x010a
        /*071e*/ 	.byte	0x05
	.zero		1


	//   ....[99]....
        /*0720*/ 	.word	0x00003df0
        /*0724*/ 	.word	0x000000ff
        /*0728*/ 	.word	0x00000000
        /*072c*/ 	.short	0x010a
        /*072e*/ 	.byte	0x05
	.zero		1


	//   ....[100]....
        /*0730*/ 	.word	0x00003e80
        /*0734*/ 	.word	0x000000ff
        /*0738*/ 	.word	0x00000000
        /*073c*/ 	.short	0x010a
        /*073e*/ 	.byte	0x05
	.zero		1


	//   ....[101]....
        /*0740*/ 	.word	0x00003f10
        /*0744*/ 	.word	0x000000ff
        /*0748*/ 	.word	0x00000000
        /*074c*/ 	.short	0x010a
        /*074e*/ 	.byte	0x07
	.zero		1


	//   ....[102]....
        /*0750*/ 	.word	0x00004350
        /*0754*/ 	.word	0x00000000
        /*0758*/ 	.word	0x00000140
        /*075c*/ 	.short	0x010a
        /*075e*/ 	.byte	0xff
	.zero		1


	//   ....[103]....
        /*0760*/ 	.word	0x00004410
        /*0764*/ 	.word	0x00000000
        /*0768*/ 	.word	0x00000000
        /*076c*/ 	.short	0x0101
        /*076e*/ 	.byte	0xff
	.zero		1


	//   ....[104]....
        /*0770*/ 	.word	0x00004730
        /*0774*/ 	.word	0x000000ff
        /*0778*/ 	.word	0x00000138
        /*077c*/ 	.short	0x010a
        /*077e*/ 	.byte	0x07
	.zero		1


	//   ....[105]....
        /*0780*/ 	.word	0x00004950
        /*0784*/ 	.word	0x000000ff
        /*0788*/ 	.word	0x00000118
        /*078c*/ 	.short	0x010a
        /*078e*/ 	.byte	0x0f
	.zero		1


	//   ....[106]....
        /*0790*/ 	.word	0x00004b50
        /*0794*/ 	.word	0x000000ff
        /*0798*/ 	.word	0x00000100
        /*079c*/ 	.short	0x010b
        /*079e*/ 	.byte	0x0f
	.zero		1


	//   ....[107]....
        /*07a0*/ 	.word	0x00004ba0
        /*07a4*/ 	.word	0x000000ff
        /*07a8*/ 	.word	0x00000000
        /*07ac*/ 	.short	0x0101
        /*07ae*/ 	.byte	0x10
	.zero		1


	//   ....[108]....
        /*07b0*/ 	.word	0x00004be0
        /*07b4*/ 	.word	0x000000ff
        /*07b8*/ 	.word	0x00000118
        /*07bc*/ 	.short	0x010a
        /*07be*/ 	.byte	0x0d
	.zero		1


	//   ....[109]....
        /*07c0*/ 	.word	0x00004e20
        /*07c4*/ 	.word	0x000000ff
        /*07c8*/ 	.word	0x00000100
        /*07cc*/ 	.short	0x010b
        /*07ce*/ 	.byte	0x0d
	.zero		1


	//   ....[110]....
        /*07d0*/ 	.word	0x00004e90
        /*07d4*/ 	.word	0x000000ff
        /*07d8*/ 	.word	0x00000000
        /*07dc*/ 	.short	0x0101
        /*07de*/ 	.byte	0x0f
	.zero		1


	//   ....[111]....
        /*07e0*/ 	.word	0x00004ee0
        /*07e4*/ 	.word	0x000000ff
        /*07e8*/ 	.word	0x00000000
        /*07ec*/ 	.short	0x010a
        /*07ee*/ 	.byte	0x04
	.zero		1


	//   ....[112]....
        /*07f0*/ 	.word	0x00004f70
        /*07f4*/ 	.word	0x000000ff
        /*07f8*/ 	.word	0x00000000
        /*07fc*/ 	.short	0x010a
        /*07fe*/ 	.byte	0x04
	.zero		1


	//   ....[113]....
        /*0800*/ 	.word	0x00005010
        /*0804*/ 	.word	0x00000000
        /*0808*/ 	.word	0x00000000
        /*080c*/ 	.short	0x010a
        /*080e*/ 	.byte	0xff
	.zero		1


	//   ....[114]....
        /*0810*/ 	.word	0x00005350
        /*0814*/ 	.word	0x00000000
        /*0818*/ 	.word	0x00000140
        /*081c*/ 	.short	0x010a
        /*081e*/ 	.byte	0xff
	.zero		1


	//   ....[115]....
        /*0820*/ 	.word	0x00005460
        /*0824*/ 	.word	0x00000000
        /*0828*/ 	.word	0x00000000
        /*082c*/ 	.short	0x0101
        /*082e*/ 	.byte	0xff
	.zero		1


	//   ....[116]....
        /*0830*/ 	.word	0x00005f00
        /*0834*/ 	.word	0x00000000
        /*0838*/ 	.word	0x00000100
        /*083c*/ 	.short	0x010a
        /*083e*/ 	.byte	0xff
	.zero		1


	//   ....[117]....
        /*0840*/ 	.word	0x00005f70
        /*0844*/ 	.word	0x00000049
        /*0848*/ 	.word	0x00000160
        /*084c*/ 	.short	0x010a
        /*084e*/ 	.byte	0xff
	.zero		1


	//   ....[118]....
        /*0850*/ 	.word	0x00006060
        /*0854*/ 	.word	0x00000000
        /*0858*/ 	.word	0x00000100
        /*085c*/ 	.short	0x010a
        /*085e*/ 	.byte	0xff
	.zero		1


	//   ....[119]....
        /*0860*/ 	.word	0x00006190
        /*0864*/ 	.word	0x00000049
        /*0868*/ 	.word	0x00000160
        /*086c*/ 	.short	0x010a
        /*086e*/ 	.byte	0xff
	.zero		1


	//   ....[120]....
        /*0870*/ 	.word	0x00006ca0
        /*0874*/ 	.word	0x00000000
        /*0878*/ 	.word	0x00000000
        /*087c*/ 	.short	0x0101
        /*087e*/ 	.byte	0xff
	.zero		1


	//   ....[121]....
        /*0880*/ 	.word	0x00006cb0
        /*0884*/ 	.word	0x00000002
        /*0888*/ 	.word	0x00000100
        /*088c*/ 	.short	0x010a
        /*088e*/ 	.byte	0xff
	.zero		1


	//   ....[122]....
        /*0890*/ 	.word	0x00006d80
        /*0894*/ 	.word	0x00000002
        /*0898*/ 	.word	0x00000100
        /*089c*/ 	.short	0x010a
        /*089e*/ 	.byte	0xff
	.zero		1


	//   ....[123]....
        /*08a0*/ 	.word	0x000070f0
        /*08a4*/ 	.word	0x000000ff
        /*08a8*/ 	.word	0x00000000
        /*08ac*/ 	.short	0x0101
        /*08ae*/ 	.byte	0x05
	.zero		1


	//   ....[124]....
        /*08b0*/ 	.word	0x00007a20
        /*08b4*/ 	.word	0x00000000
        /*08b8*/ 	.word	0x00000000
        /*08bc*/ 	.short	0x0101
        /*08be*/ 	.byte	0xff
	.zero		1


	//   ....[125]....
        /*08c0*/ 	.word	0x00007c90
        /*08c4*/ 	.word	0x000000ff
        /*08c8*/ 	.word	0x00000000
        /*08cc*/ 	.short	0x0101
        /*08ce*/ 	.byte	0x04
	.zero		1


	//   ....[126]....
        /*08d0*/ 	.word	0x00007cb0
        /*08d4*/ 	.word	0x00000002
        /*08d8*/ 	.word	0x000001b0
        /*08dc*/ 	.short	0x010a
        /*08de*/ 	.byte	0xff
	.zero		1


	//   ....[127]....
        /*08e0*/ 	.word	0x00007d10
        /*08e4*/ 	.word	0x00000002
        /*08e8*/ 	.word	0x00000080
        /*08ec*/ 	.short	0x010a
        /*08ee*/ 	.byte	0xff
	.zero		1


	//   ....[128]....
        /*08f0*/ 	.word	0x00007d70
        /*08f4*/ 	.word	0x00000002
        /*08f8*/ 	.word	0x00000080
        /*08fc*/ 	.short	0x010a
        /*08fe*/ 	.byte	0xff
	.zero		1


	//   ....[129]....
        /*0900*/ 	.word	0x00007dc0
        /*0904*/ 	.word	0x00000002
        /*0908*/ 	.word	0x00000140
        /*090c*/ 	.short	0x010a
        /*090e*/ 	.byte	0xff
	.zero		1


	//   ....[130]....
        /*0910*/ 	.word	0x00007e20
        /*0914*/ 	.word	0x00000000
        /*0918*/ 	.word	0x00000000
        /*091c*/ 	.short	0x010a
        /*091e*/ 	.byte	0xff
	.zero		1


	//   ....[131]....
        /*0920*/ 	.word	0x00007e80
        /*0924*/ 	.word	0x00000000
        /*0928*/ 	.word	0x00000000
        /*092c*/ 	.short	0x010a
        /*092e*/ 	.byte	0xff
	.zero		1


	//   ....[132]....
        /*0930*/ 	.word	0x00007ee0
        /*0934*/ 	.word	0x00000000
        /*0938*/ 	.word	0x00000000
        /*093c*/ 	.short	0x010a
        /*093e*/ 	.byte	0xff
	.zero		1


	//   ....[133]....
        /*0940*/ 	.word	0x00007f40
        /*0944*/ 	.word	0x00000000
        /*0948*/ 	.word	0x00000000
        /*094c*/ 	.short	0x010a
        /*094e*/ 	.byte	0xff
	.zero		1


	//   ....[134]....
        /*0950*/ 	.word	0x00007fa0
        /*0954*/ 	.word	0x00000000
        /*0958*/ 	.word	0x00000000
        /*095c*/ 	.short	0x010a
        /*095e*/ 	.byte	0xff
	.zero		1


	//   ....[135]....
        /*0960*/ 	.word	0x00008000
        /*0964*/ 	.word	0x00000000
        /*0968*/ 	.word	0x00000000
        /*096c*/ 	.short	0x010a
        /*096e*/ 	.byte	0xff
	.zero		1


	//   ....[136]....
        /*0970*/ 	.word	0x00008060
        /*0974*/ 	.word	0x00000000
        /*0978*/ 	.word	0x00000000
        /*097c*/ 	.short	0x010a
        /*097e*/ 	.byte	0xff
	.zero		1


	//   ....[137]....
        /*0980*/ 	.word	0x000080c0
        /*0984*/ 	.word	0x00000000
        /*0988*/ 	.word	0x00000000
        /*098c*/ 	.short	0x010a
        /*098e*/ 	.byte	0xff
	.zero		1


	//   ....[138]....
        /*0990*/ 	.word	0x00008120
        /*0994*/ 	.word	0x00000000
        /*0998*/ 	.word	0x00000000
        /*099c*/ 	.short	0x010a
        /*099e*/ 	.byte	0xff
	.zero		1


	//   ....[139]....
        /*09a0*/ 	.word	0x00008180
        /*09a4*/ 	.word	0x00000000
        /*09a8*/ 	.word	0x00000000
        /*09ac*/ 	.short	0x010a
        /*09ae*/ 	.byte	0xff
	.zero		1


	//   ....[140]....
        /*09b0*/ 	.word	0x000081e0
        /*09b4*/ 	.word	0x00000000
        /*09b8*/ 	.word	0x00000000
        /*09bc*/ 	.short	0x010a
        /*09be*/ 	.byte	0xff
	.zero		1


	//   ....[141]....
        /*09c0*/ 	.word	0x00008240
        /*09c4*/ 	.word	0x00000000
        /*09c8*/ 	.word	0x00000000
        /*09cc*/ 	.short	0x010a
        /*09ce*/ 	.byte	0xff
	.zero		1


	//   ....[142]....
        /*09d0*/ 	.word	0x000082a0
        /*09d4*/ 	.word	0x00000000
        /*09d8*/ 	.word	0x00000000
        /*09dc*/ 	.short	0x010a
        /*09de*/ 	.byte	0xff
	.zero		1


	//   ....[143]....
        /*09e0*/ 	.word	0x00008300
        /*09e4*/ 	.word	0x00000000
        /*09e8*/ 	.word	0x00000000
        /*09ec*/ 	.short	0x010a
        /*09ee*/ 	.byte	0xff
	.zero		1


	//   ....[144]....
        /*09f0*/ 	.word	0x00008360
        /*09f4*/ 	.word	0x00000000
        /*09f8*/ 	.word	0x00000000
        /*09fc*/ 	.short	0x010a
        /*09fe*/ 	.byte	0xff
	.zero		1


	//   ....[145]....
        /*0a00*/ 	.word	0x000083b0
        /*0a04*/ 	.word	0x00000000
        /*0a08*/ 	.word	0x000001a0
        /*0a0c*/ 	.short	0x010a
        /*0a0e*/ 	.byte	0xff
	.zero		1


	//   ....[146]....
        /*0a10*/ 	.word	0x00008410
        /*0a14*/ 	.word	0x00000000
        /*0a18*/ 	.word	0x00000150
        /*0a1c*/ 	.short	0x010a
        /*0a1e*/ 	.byte	0xff
	.zero		1


	//   ....[147]....
        /*0a20*/ 	.word	0x00008460
        /*0a24*/ 	.word	0x00000000
        /*0a28*/ 	.word	0x00000140
        /*0a2c*/ 	.short	0x010a
        /*0a2e*/ 	.byte	0xff
	.zero		1


	//   ....[148]....
        /*0a30*/ 	.word	0x000084c0
        /*0a34*/ 	.word	0x00000000
        /*0a38*/ 	.word	0x00000150
        /*0a3c*/ 	.short	0x010a
        /*0a3e*/ 	.byte	0xff
	.zero		1


	//   ....[149]....
        /*0a40*/ 	.word	0x00008510
        /*0a44*/ 	.word	0x00000000
        /*0a48*/ 	.word	0x00000140
        /*0a4c*/ 	.short	0x010a
        /*0a4e*/ 	.byte	0xff
	.zero		1


	//   ....[150]....
        /*0a50*/ 	.word	0x00008570
        /*0a54*/ 	.word	0x00000002
        /*0a58*/ 	.word	0x00000180
        /*0a5c*/ 	.short	0x010a
        /*0a5e*/ 	.byte	0xff
	.zero		1


	//   ....[151]....
        /*0a60*/ 	.word	0x000085d0
        /*0a64*/ 	.word	0x00000000
        /*0a68*/ 	.word	0x00000000
        /*0a6c*/ 	.short	0x010a
        /*0a6e*/ 	.byte	0xff
	.zero		1


	//   ....[152]....
        /*0a70*/ 	.word	0x00008630
        /*0a74*/ 	.word	0x00000000
        /*0a78*/ 	.word	0x00000000
        /*0a7c*/ 	.short	0x010a
        /*0a7e*/ 	.byte	0xff
	.zero		1


	//   ....[153]....
        /*0a80*/ 	.word	0x00008690
        /*0a84*/ 	.word	0x00000000
        /*0a88*/ 	.word	0x00000000
        /*0a8c*/ 	.short	0x010a
        /*0a8e*/ 	.byte	0xff
	.zero		1


	//   ....[154]....
        /*0a90*/ 	.word	0x000086f0
        /*0a94*/ 	.word	0x00000000
        /*0a98*/ 	.word	0x00000000
        /*0a9c*/ 	.short	0x010a
        /*0a9e*/ 	.byte	0xff
	.zero		1


	//   ....[155]....
        /*0aa0*/ 	.word	0x00008750
        /*0aa4*/ 	.word	0x00000000
        /*0aa8*/ 	.word	0x00000000
        /*0aac*/ 	.short	0x010a
        /*0aae*/ 	.byte	0xff
	.zero		1


	//   ....[156]....
        /*0ab0*/ 	.word	0x000087a0
        /*0ab4*/ 	.word	0x00000000
        /*0ab8*/ 	.word	0x00000140
        /*0abc*/ 	.short	0x010a
        /*0abe*/ 	.byte	0xff
	.zero		1


	//   ....[157]....
        /*0ac0*/ 	.word	0x00008800
        /*0ac4*/ 	.word	0x00000000
        /*0ac8*/ 	.word	0x00000138
        /*0acc*/ 	.short	0x010a
        /*0ace*/ 	.byte	0xff
	.zero		1


	//   ....[158]....
        /*0ad0*/ 	.word	0x00008860
        /*0ad4*/ 	.word	0x00000000
        /*0ad8*/ 	.word	0x00000118
        /*0adc*/ 	.short	0x010a
        /*0ade*/ 	.byte	0xff
	.zero		1


	//   ....[159]....
        /*0ae0*/ 	.word	0x000088c0
        /*0ae4*/ 	.word	0x00000000
        /*0ae8*/ 	.word	0x00000118
        /*0aec*/ 	.short	0x010a
        /*0aee*/ 	.byte	0xff
	.zero		1


	//   ....[160]....
        /*0af0*/ 	.word	0x00008920
        /*0af4*/ 	.word	0x00000000
        /*0af8*/ 	.word	0x00000000
        /*0afc*/ 	.short	0x010a
        /*0afe*/ 	.byte	0xff
	.zero		1


	//   ....[161]....
        /*0b00*/ 	.word	0x00008980
        /*0b04*/ 	.word	0x00000000
        /*0b08*/ 	.word	0x00000000
        /*0b0c*/ 	.short	0x010a
        /*0b0e*/ 	.byte	0xff
	.zero		1


	//   ....[162]....
        /*0b10*/ 	.word	0x000089d0
        /*0b14*/ 	.word	0x00000000
        /*0b18*/ 	.word	0x00000140
        /*0b1c*/ 	.short	0x010a
        /*0b1e*/ 	.byte	0xff
	.zero		1


	//   ....[163]....
        /*0b20*/ 	.word	0x00008a20
        /*0b24*/ 	.word	0x00000000
        /*0b28*/ 	.word	0x00000100
        /*0b2c*/ 	.short	0x010a
        /*0b2e*/ 	.byte	0xff
	.zero		1


	//   ....[164]....
        /*0b30*/ 	.word	0x00008a70
        /*0b34*/ 	.word	0x00000049
        /*0b38*/ 	.word	0x00000160
        /*0b3c*/ 	.short	0x010a
        /*0b3e*/ 	.byte	0xff
	.zero		1


	//   ....[165]....
        /*0b40*/ 	.word	0x00008ac0
        /*0b44*/ 	.word	0x00000002
        /*0b48*/ 	.word	0x00000100
        /*0b4c*/ 	.short	0x010a
        /*0b4e*/ 	.byte	0xff
	.zero		1


	//----- nvinfo : EIATTR_NUM_MBARRIERS
	.align		4
.L_47:
        /*0b50*/ 	.byte	0x03, 0x38
        /*0b52*/ 	.short	0x0038


	//----- nvinfo : EIATTR_EXIT_INSTR_OFFSETS
	.align		4
        /*0b54*/ 	.byte	0x04, 0x1c
        /*0b56*/ 	.short	(.L_49 - .L_48)


	//   ....[0]....
.L_48:
        /*0b58*/ 	.word	0x00002e10


	//   ....[1]....
        /*0b5c*/ 	.word	0x00003300


	//   ....[2]....
        /*0b60*/ 	.word	0x00003360


	//   ....[3]....
        /*0b64*/ 	.word	0x00004170


	//   ....[4]....
        /*0b68*/ 	.word	0x00005040


	//   ....[5]....
        /*0b6c*/ 	.word	0x00005080


	//   ....[6]....
        /*0b70*/ 	.word	0x00007b80


	//   ....[7]....
        /*0b74*/ 	.word	0x00007c00


	//   ....[8]....
        /*0b78*/ 	.word	0x00007c30


	//   ....[9]....
        /*0b7c*/ 	.word	0x00007ca0


	//----- nvinfo : EIATTR_MAX_THREADS
	.align		4
.L_49:
        /*0b80*/ 	.byte	0x04, 0x05
        /*0b82*/ 	.short	(.L_51 - .L_50)
.L_50:
        /*0b84*/ 	.word	0x00000100
        /*0b88*/ 	.word	0x00000001
        /*0b8c*/ 	.word	0x00000001


	//----- nvinfo : EIATTR_CRS_STACK_SIZE
	.align		4
.L_51:
        /*0b90*/ 	.byte	0x04, 0x1e
        /*0b92*/ 	.short	(.L_53 - .L_52)
.L_52:
        /*0b94*/ 	.word	0x00000000


	//----- nvinfo : EIATTR_CBANK_PARAM_SIZE
	.align		4
.L_53:
        /*0b98*/ 	.byte	0x03, 0x19
        /*0b9a*/ 	.short	0x0800


	//----- nvinfo : EIATTR_PARAM_CBANK
	.align		4
        /*0b9c*/ 	.byte	0x04, 0x0a
        /*0b9e*/ 	.short	(.L_55 - .L_54)
	.align		4
.L_54:
        /*0ba0*/ 	.word	index@(.nv.constant0._ZN7cutlass13device_kernelINS_4gemm6kernel13GemmUniversalIN4cute5tupleIJiiiiEEENS1_10collective13CollectiveMmaINS1_35MainloopSm100TmaUmmaWarpSpecializedILi16ELi2ELi4ENS5_IJNS4_1CILi1EEESB_SB_EEEEENS5_IJNSA_ILi128EEENSA_ILi64EEENSA_ILi32EEEEEENS_10bfloat16_tENS5_IJSB_llEEESI_SJ_NS4_8TiledMMAINS4_8MMA_AtomIJNS4_20SM100_MMA_F16BF16_SSISI_SI_fLi128ELi64ELNS4_4UMMA5MajorE1ELSO_1ELNSN_7ScaleInE0ELSP_0EEEEEENS4_6LayoutISC_NS5_IJNSA_ILi0EEEST_ST_EEEEENS5_IJNS4_10UnderscoreESW_SW_EEEEENS4_13SM90_TMA_LOADENS4_14ComposedLayoutINS4_7SwizzleILi3ELi4ELi3EEENS4_18smem_ptr_flag_bitsILi16EEENSS_INS5_IJSF_NSA_ILi8EEEEEENS5_IJSB_SF_EEEEEEEvNS4_8identityESZ_S19_vS1A_EENS_8epilogue10collective18CollectiveEpilogueINS1C_23Sm100TmaWarpSpecializedILi3ELi2ELi32ELb1ELb0EEEJSH_NS5_IJNSS_ISE_SB_EENSS_ISG_SB_EEEEESI_NS5_IJlSB_lEEESI_S1K_NS1C_6fusion15FusionCallbacksIS1G_NS1L_17LinearCombinationISI_fSI_fLNS_15FloatRoundStyleE2EEESH_S1J_JEEENS4_5SM1004TMEM4LOAD26SM100_TMEM_LOAD_32dp32b32xESZ_NS10_INS11_ILi2ELi4ELi3EEES14_NSS_INS5_IJS15_SG_EEENS5_IJSG_SB_EEEEEEENS4_39AutoVectorizingCopyWithAssumedAlignmentILi128EEENS4_14SM90_TMA_STOREES1Z_S21_S21_EEEvvEEEEvNT_6ParamsE)
        /*0ba4*/ 	.short	0x0380
        /*0ba6*/ 	.short	0x0800


	//----- nvinfo : EIATTR_SW_WAR
	.align		4
.L_55:
        /*0ba8*/ 	.byte	0x04, 0x36
        /*0baa*/ 	.short	(.L_57 - .L_56)
.L_56:
        /*0bac*/ 	.word	0x00000008
.L_57:


//--------------------- .nv.callgraph             --------------------------
	.section	.nv.callgraph,"",@"SHT_CUDA_CALLGRAPH"
	.align	4
	.sectionentsize	8
	.align		4
        /*0000*/ 	.word	0x00000000
	.align		4
        /*0004*/ 	.word	0xffffffff
	.align		4
        /*0008*/ 	.word	index@(_ZN7cutlass13device_kernelINS_4gemm6kernel13GemmUniversalIN4cute5tupleIJiiiiEEENS1_10collective13CollectiveMmaINS1_35MainloopSm100TmaUmmaWarpSpecializedILi16ELi2ELi4ENS5_IJNS4_1CILi1EEESB_SB_EEEEENS5_IJNSA_ILi128EEENSA_ILi64EEENSA_ILi32EEEEEENS_10bfloat16_tENS5_IJSB_llEEESI_SJ_NS4_8TiledMMAINS4_8MMA_AtomIJNS4_20SM100_MMA_F16BF16_SSISI_SI_fLi128ELi64ELNS4_4UMMA5MajorE1ELSO_1ELNSN_7ScaleInE0ELSP_0EEEEEENS4_6LayoutISC_NS5_IJNSA_ILi0EEEST_ST_EEEEENS5_IJNS4_10UnderscoreESW_SW_EEEEENS4_13SM90_TMA_LOADENS4_14ComposedLayoutINS4_7SwizzleILi3ELi4ELi3EEENS4_18smem_ptr_flag_bitsILi16EEENSS_INS5_IJSF_NSA_ILi8EEEEEENS5_IJSB_SF_EEEEEEEvNS4_8identityESZ_S19_vS1A_EENS_8epilogue10collective18CollectiveEpilogueINS1C_23Sm100TmaWarpSpecializedILi3ELi2ELi32ELb1ELb0EEEJSH_NS5_IJNSS_ISE_SB_EENSS_ISG_SB_EEEEESI_NS5_IJlSB_lEEESI_S1K_NS1C_6fusion15FusionCallbacksIS1G_NS1L_17LinearCombinationISI_fSI_fLNS_15FloatRoundStyleE2EEESH_S1J_JEEENS4_5SM1004TMEM4LOAD26SM100_TMEM_LOAD_32dp32b32xESZ_NS10_INS11_ILi2ELi4ELi3EEES14_NSS_INS5_IJS15_SG_EEENS5_IJSG_SB_EEEEEEENS4_39AutoVectorizingCopyWithAssumedAlignmentILi128EEENS4_14SM90_TMA_STOREES1Z_S21_S21_EEEvvEEEEvNT_6ParamsE)
	.align		4
        /*000c*/ 	.word	index@(__assertfail)
	.align		4
        /*0010*/ 	.word	0x00000000
	.align		4
        /*0014*/ 	.word	0xfffffffe
	.align		4
        /*0018*/ 	.word	0x00000000
	.align		4
        /*001c*/ 	.word	0xfffffffd
	.align		4
        /*0020*/ 	.word	0x00000000
	.align		4
        /*0024*/ 	.word	0xfffffffc


//--------------------- .nv.constant4             --------------------------
	.section	.nv.constant4,"a",@progbits
	.align	8
	.align		8
.nv.constant4:
        /*0000*/ 	.dword	__assertfail
	.align		8
        /*0008*/ 	.dword	__unnamed_1
	.align		8
        /*0010*/ 	.dword	__unnamed_2
	.align		8
        /*0018*/ 	.dword	_ZN40_INTERNAL_24387434_4_k_cu_8ee023b9_326344cuda3std3__45__cpo5beginE
	.align		8
        /*0020*/ 	.dword	_ZN40_INTERNAL_24387434_4_k_cu_8ee023b9_326344cuda3std3__45__cpo3endE
	.align		8
        /*0028*/ 	.dword	_ZN40_INTERNAL_24387434_4_k_cu_8ee023b9_326344cuda3std3__45__cpo6cbeginE
	.align		8
        /*0030*/ 	.dword	_ZN40_INTERNAL_24387434_4_k_cu_8ee023b9_326344cuda3std3__45__cpo4cendE
	.align		8
        /*0038*/ 	.dword	_ZN40_INTERNAL_24387434_4_k_cu_8ee023b9_326344cuda3std3__442_GLOBAL__N__24387434_4_k_cu_8ee023b9_326346ignoreE
	.align		8
        /*0040*/ 	.dword	_ZN40_INTERNAL_24387434_4_k_cu_8ee023b9_326344cuda3std3__419piecewise_constructE
	.align		8
        /*0048*/ 	.dword	_ZN40_INTERNAL_24387434_4_k_cu_8ee023b9_326344cuda3std3__48in_placeE
	.align		8
        /*0050*/ 	.dword	_ZN40_INTERNAL_24387434_4_k_cu_8ee023b9_326344cuda3std6ranges3__45__cpo4swapE
	.align		8
        /*0058*/ 	.dword	_ZN40_INTERNAL_24387434_4_k_cu_8ee023b9_326344cuda3std6ranges3__45__cpo9iter_moveE
	.align		8
        /*0060*/ 	.dword	_ZN40_INTERNAL_24387434_4_k_cu_8ee023b9_326344cute7productE
	.align		8
        /*0068*/ 	.dword	_ZN40_INTERNAL_24387434_4_k_cu_8ee023b9_326344cute1_E
	.align		8
        /*0070*/ 	.dword	$str$25
	.align		8
        /*0078*/ 	.dword	$str$26
	.align		8
        /*0080*/ 	.dword	$str$27
	.align		8
        /*0088*/ 	.dword	$str$28


//--------------------- .text._ZN7cutlass13device_kernelINS_4gemm6kernel13GemmUniversalIN4cute5tupleIJiiiiEEENS1_10collective13CollectiveMmaINS1_35MainloopSm100TmaUmmaWarpSpecializedILi16ELi2ELi4ENS5_IJNS4_1CILi1EEESB_SB_EEEEENS5_IJNSA_ILi128EEENSA_ILi64EEENSA_ILi32EEEEEENS_10bfloat16_tENS5_IJSB_llEEESI_SJ_NS4_8TiledMMAINS4_8MMA_AtomIJNS4_20SM100_MMA_F16BF16_SSISI_SI_fLi128ELi64ELNS4_4UMMA5MajorE1ELSO_1ELNSN_7ScaleInE0ELSP_0EEEEEENS4_6LayoutISC_NS5_IJNSA_ILi0EEEST_ST_EEEEENS5_IJNS4_10UnderscoreESW_SW_EEEEENS4_13SM90_TMA_LOADENS4_14ComposedLayoutINS4_7SwizzleILi3ELi4ELi3EEENS4_18smem_ptr_flag_bitsILi16EEENSS_INS5_IJSF_NSA_ILi8EEEEEENS5_IJSB_SF_EEEEEEEvNS4_8identityESZ_S19_vS1A_EENS_8epilogue10collective18CollectiveEpilogueINS1C_23Sm100TmaWarpSpecializedILi3ELi2ELi32ELb1ELb0EEEJSH_NS5_IJNSS_ISE_SB_EENSS_ISG_SB_EEEEESI_NS5_IJlSB_lEEESI_S1K_NS1C_6fusion15FusionCallbacksIS1G_NS1L_17LinearCombinationISI_fSI_fLNS_15FloatRoundStyleE2EEESH_S1J_JEEENS4_5SM1004TMEM4LOAD26SM100_TMEM_LOAD_32dp32b32xESZ_NS10_INS11_ILi2ELi4ELi3EEES14_NSS_INS5_IJS15_SG_EEENS5_IJSG_SB_EEEEEEENS4_39AutoVectorizingCopyWithAssumedAlignmentILi128EEENS4_14SM90_TMA_STOREES1Z_S21_S21_EEEvvEEEEvNT_6ParamsE --------------------------
	.section	.text._ZN7cutlass13device_kernelINS_4gemm6kernel13GemmUniversalIN4cute5tupleIJiiiiEEENS1_10collective13CollectiveMmaINS1_35MainloopSm100TmaUmmaWarpSpecializedILi16ELi2ELi4ENS5_IJNS4_1CILi1EEESB_SB_EEEEENS5_IJNSA_ILi128EEENSA_ILi64EEENSA_ILi32EEEEEENS_10bfloat16_tENS5_IJSB_llEEESI_SJ_NS4_8TiledMMAINS4_8MMA_AtomIJNS4_20SM100_MMA_F16BF16_SSISI_SI_fLi128ELi64ELNS4_4UMMA5MajorE1ELSO_1ELNSN_7ScaleInE0ELSP_0EEEEEENS4_6LayoutISC_NS5_IJNSA_ILi0EEEST_ST_EEEEENS5_IJNS4_10UnderscoreESW_SW_EEEEENS4_13SM90_TMA_LOADENS4_14ComposedLayoutINS4_7SwizzleILi3ELi4ELi3EEENS4_18smem_ptr_flag_bitsILi16EEENSS_INS5_IJSF_NSA_ILi8EEEEEENS5_IJSB_SF_EEEEEEEvNS4_8identityESZ_S19_vS1A_EENS_8epilogue10collective18CollectiveEpilogueINS1C_23Sm100TmaWarpSpecializedILi3ELi2ELi32ELb1ELb0EEEJSH_NS5_IJNSS_ISE_SB_EENSS_ISG_SB_EEEEESI_NS5_IJlSB_lEEESI_S1K_NS1C_6fusion15FusionCallbacksIS1G_NS1L_17LinearCombinationISI_fSI_fLNS_15FloatRoundStyleE2EEESH_S1J_JEEENS4_5SM1004TMEM4LOAD26SM100_TMEM_LOAD_32dp32b32xESZ_NS10_INS11_ILi2ELi4ELi3EEES14_NSS_INS5_IJS15_SG_EEENS5_IJSG_SB_EEEEEEENS4_39AutoVectorizingCopyWithAssumedAlignmentILi128EEENS4_14SM90_TMA_STOREES1Z_S21_S21_EEEvvEEEEvNT_6ParamsE,"ax",@progbits
	.align	128
.text._ZN7cutlass13device_kernelINS_4gemm6kernel13GemmUniversalIN4cute5tupleIJiiiiEEENS1_10collective13CollectiveMmaINS1_35MainloopSm100TmaUmmaWarpSpecializedILi16ELi2ELi4ENS5_IJNS4_1CILi1EEESB_SB_EEEEENS5_IJNSA_ILi128EEENSA_ILi64EEENSA_ILi32EEEEEENS_10bfloat16_tENS5_IJSB_llEEESI_SJ_NS4_8TiledMMAINS4_8MMA_AtomIJNS4_20SM100_MMA_F16BF16_SSISI_SI_fLi128ELi64ELNS4_4UMMA5MajorE1ELSO_1ELNSN_7ScaleInE0ELSP_0EEEEEENS4_6LayoutISC_NS5_IJNSA_ILi0EEEST_ST_EEEEENS5_IJNS4_10UnderscoreESW_SW_EEEEENS4_13SM90_TMA_LOADENS4_14ComposedLayoutINS4_7SwizzleILi3ELi4ELi3EEENS4_18smem_ptr_flag_bitsILi16EEENSS_INS5_IJSF_NSA_ILi8EEEEEENS5_IJSB_SF_EEEEEEEvNS4_8identityESZ_S19_vS1A_EENS_8epilogue10collective18CollectiveEpilogueINS1C_23Sm100TmaWarpSpecializedILi3ELi2ELi32ELb1ELb0EEEJSH_NS5_IJNSS_ISE_SB_EENSS_ISG_SB_EEEEESI_NS5_IJlSB_lEEESI_S1K_NS1C_6fusion15FusionCallbacksIS1G_NS1L_17LinearCombinationISI_fSI_fLNS_15FloatRoundStyleE2EEESH_S1J_JEEENS4_5SM1004TMEM4LOAD26SM100_TMEM_LOAD_32dp32b32xESZ_NS10_INS11_ILi2ELi4ELi3EEES14_NSS_INS5_IJS15_SG_EEENS5_IJSG_SB_EEEEEEENS4_39AutoVectorizingCopyWithAssumedAlignmentILi128EEENS4_14SM90_TMA_STOREES1Z_S21_S21_EEEvvEEEEvNT_6ParamsE:
        .type           _ZN7cutlass13device_kernelINS_4gemm6kernel13GemmUniversalIN4cute5tupleIJiiiiEEENS1_10collective13CollectiveMmaINS1_35MainloopSm100TmaUmmaWarpSpecializedILi16ELi2ELi4ENS5_IJNS4_1CILi1EEESB_SB_EEEEENS5_IJNSA_ILi128EEENSA_ILi64EEENSA_ILi32EEEEEENS_10bfloat16_tENS5_IJSB_llEEESI_SJ_NS4_8TiledMMAINS4_8MMA_AtomIJNS4_20SM100_MMA_F16BF16_SSISI_SI_fLi128ELi64ELNS4_4UMMA5MajorE1ELSO_1ELNSN_7ScaleInE0ELSP_0EEEEEENS4_6LayoutISC_NS5_IJNSA_ILi0EEEST_ST_EEEEENS5_IJNS4_10UnderscoreESW_SW_EEEEENS4_13SM90_TMA_LOADENS4_14ComposedLayoutINS4_7SwizzleILi3ELi4ELi3EEENS4_18smem_ptr_flag_bitsILi16EEENSS_INS5_IJSF_NSA_ILi8EEEEEENS5_IJSB_SF_EEEEEEEvNS4_8identityESZ_S19_vS1A_EENS_8epilogue10collective18CollectiveEpilogueINS1C_23Sm100TmaWarpSpecializedILi3ELi2ELi32ELb1ELb0EEEJSH_NS5_IJNSS_ISE_SB_EENSS_ISG_SB_EEEEESI_NS5_IJlSB_lEEESI_S1K_NS1C_6fusion15FusionCallbacksIS1G_NS1L_17LinearCombinationISI_fSI_fLNS_15FloatRoundStyleE2EEESH_S1J_JEEENS4_5SM1004TMEM4LOAD26SM100_TMEM_LOAD_32dp32b32xESZ_NS10_INS11_ILi2ELi4ELi3EEES14_NSS_INS5_IJS15_SG_EEENS5_IJSG_SB_EEEEEEENS4_39AutoVectorizingCopyWithAssumedAlignmentILi128EEENS4_14SM90_TMA_STOREES1Z_S21_S21_EEEvvEEEEvNT_6ParamsE,@function
        .size           _ZN7cutlass13device_kernelINS_4gemm6kernel13GemmUniversalIN4cute5tupleIJiiiiEEENS1_10collective13CollectiveMmaINS1_35MainloopSm100TmaUmmaWarpSpecializedILi16ELi2ELi4ENS5_IJNS4_1CILi1EEESB_SB_EEEEENS5_IJNSA_ILi128EEENSA_ILi64EEENSA_ILi32EEEEEENS_10bfloat16_tENS5_IJSB_llEEESI_SJ_NS4_8TiledMMAINS4_8MMA_AtomIJNS4_20SM100_MMA_F16BF16_SSISI_SI_fLi128ELi64ELNS4_4UMMA5MajorE1ELSO_1ELNSN_7ScaleInE0ELSP_0EEEEEENS4_6LayoutISC_NS5_IJNSA_ILi0EEEST_ST_EEEEENS5_IJNS4_10UnderscoreESW_SW_EEEEENS4_13SM90_TMA_LOADENS4_14ComposedLayoutINS4_7SwizzleILi3ELi4ELi3EEENS4_18smem_ptr_flag_bitsILi16EEENSS_INS5_IJSF_NSA_ILi8EEEEEENS5_IJSB_SF_EEEEEEEvNS4_8identityESZ_S19_vS1A_EENS_8epilogue10collective18CollectiveEpilogueINS1C_23Sm100TmaWarpSpecializedILi3ELi2ELi32ELb1ELb0EEEJSH_NS5_IJNSS_ISE_SB_EENSS_ISG_SB_EEEEESI_NS5_IJlSB_lEEESI_S1K_NS1C_6fusion15FusionCallbacksIS1G_NS1L_17LinearCombinationISI_fSI_fLNS_15FloatRoundStyleE2EEESH_S1J_JEEENS4_5SM1004TMEM4LOAD26SM100_TMEM_LOAD_32dp32b32xESZ_NS10_INS11_ILi2ELi4ELi3EEES14_NSS_INS5_IJS15_SG_EEENS5_IJSG_SB_EEEEEEENS4_39AutoVectorizingCopyWithAssumedAlignmentILi128EEENS4_14SM90_TMA_STOREES1Z_S21_S21_EEEvvEEEEvNT_6ParamsE,(.L_x_191 - _ZN7cutlass13device_kernelINS_4gemm6kernel13GemmUniversalIN4cute5tupleIJiiiiEEENS1_10collective13CollectiveMmaINS1_35MainloopSm100TmaUmmaWarpSpecializedILi16ELi2ELi4ENS5_IJNS4_1CILi1EEESB_SB_EEEEENS5_IJNSA_ILi128EEENSA_ILi64EEENSA_ILi32EEEEEENS_10bfloat16_tENS5_IJSB_llEEESI_SJ_NS4_8TiledMMAINS4_8MMA_AtomIJNS4_20SM100_MMA_F16BF16_SSISI_SI_fLi128ELi64ELNS4_4UMMA5MajorE1ELSO_1ELNSN_7ScaleInE0ELSP_0EEEEEENS4_6LayoutISC_NS5_IJNSA_ILi0EEEST_ST_EEEEENS5_IJNS4_10UnderscoreESW_SW_EEEEENS4_13SM90_TMA_LOADENS4_14ComposedLayoutINS4_7SwizzleILi3ELi4ELi3EEENS4_18smem_ptr_flag_bitsILi16EEENSS_INS5_IJSF_NSA_ILi8EEEEEENS5_IJSB_SF_EEEEEEEvNS4_8identityESZ_S19_vS1A_EENS_8epilogue10collective18CollectiveEpilogueINS1C_23Sm100TmaWarpSpecializedILi3ELi2ELi32ELb1ELb0EEEJSH_NS5_IJNSS_ISE_SB_EENSS_ISG_SB_EEEEESI_NS5_IJlSB_lEEESI_S1K_NS1C_6fusion15FusionCallbacksIS1G_NS1L_17LinearCombinationISI_fSI_fLNS_15FloatRoundStyleE2EEESH_S1J_JEEENS4_5SM1004TMEM4LOAD26SM100_TMEM_LOAD_32dp32b32xESZ_NS10_INS11_ILi2ELi4ELi3EEES14_NSS_INS5_IJS15_SG_EEENS5_IJSG_SB_EEEEEEENS4_39AutoVectorizingCopyWithAssumedAlignmentILi128EEENS4_14SM90_TMA_STOREES1Z_S21_S21_EEEvvEEEEvNT_6ParamsE)
        .other          _ZN7cutlass13device_kernelINS_4gemm6kernel13GemmUniversalIN4cute5tupleIJiiiiEEENS1_10collective13CollectiveMmaINS1_35MainloopSm100TmaUmmaWarpSpecializedILi16ELi2ELi4ENS5_IJNS4_1CILi1EEESB_SB_EEEEENS5_IJNSA_ILi128EEENSA_ILi64EEENSA_ILi32EEEEEENS_10bfloat16_tENS5_IJSB_llEEESI_SJ_NS4_8TiledMMAINS4_8MMA_AtomIJNS4_20SM100_MMA_F16BF16_SSISI_SI_fLi128ELi64ELNS4_4UMMA5MajorE1ELSO_1ELNSN_7ScaleInE0ELSP_0EEEEEENS4_6LayoutISC_NS5_IJNSA_ILi0EEEST_ST_EEEEENS5_IJNS4_10UnderscoreESW_SW_EEEEENS4_13SM90_TMA_LOADENS4_14ComposedLayoutINS4_7SwizzleILi3ELi4ELi3EEENS4_18smem_ptr_flag_bitsILi16EEENSS_INS5_IJSF_NSA_ILi8EEEEEENS5_IJSB_SF_EEEEEEEvNS4_8identityESZ_S19_vS1A_EENS_8epilogue10collective18CollectiveEpilogueINS1C_23Sm100TmaWarpSpecializedILi3ELi2ELi32ELb1ELb0EEEJSH_NS5_IJNSS_ISE_SB_EENSS_ISG_SB_EEEEESI_NS5_IJlSB_lEEESI_S1K_NS1C_6fusion15FusionCallbacksIS1G_NS1L_17LinearCombinationISI_fSI_fLNS_15FloatRoundStyleE2EEESH_S1J_JEEENS4_5SM1004TMEM4LOAD26SM100_TMEM_LOAD_32dp32b32xESZ_NS10_INS11_ILi2ELi4ELi3EEES14_NSS_INS5_IJS15_SG_EEENS5_IJSG_SB_EEEEEEENS4_39AutoVectorizingCopyWithAssumedAlignmentILi128EEENS4_14SM90_TMA_STOREES1Z_S21_S21_EEEvvEEEEvNT_6ParamsE,@"STO_CUDA_ENTRY STV_DEFAULT"
_ZN7cutlass13device_kernelINS_4gemm6kernel13GemmUniversalIN4cute5tupleIJiiiiEEENS1_10collective13CollectiveMmaINS1_35MainloopSm100TmaUmmaWarpSpecializedILi16ELi2ELi4ENS5_IJNS4_1CILi1EEESB_SB_EEEEENS5_IJNSA_ILi128EEENSA_ILi64EEENSA_ILi32EEEEEENS_10bfloat16_tENS5_IJSB_llEEESI_SJ_NS4_8TiledMMAINS4_8MMA_AtomIJNS4_20SM100_MMA_F16BF16_SSISI_SI_fLi128ELi64ELNS4_4UMMA5MajorE1ELSO_1ELNSN_7ScaleInE0ELSP_0EEEEEENS4_6LayoutISC_NS5_IJNSA_ILi0EEEST_ST_EEEEENS5_IJNS4_10UnderscoreESW_SW_EEEEENS4_13SM90_TMA_LOADENS4_14ComposedLayoutINS4_7SwizzleILi3ELi4ELi3EEENS4_18smem_ptr_flag_bitsILi16EEENSS_INS5_IJSF_NSA_ILi8EEEEEENS5_IJSB_SF_EEEEEEEvNS4_8identityESZ_S19_vS1A_EENS_8epilogue10collective18CollectiveEpilogueINS1C_23Sm100TmaWarpSpecializedILi3ELi2ELi32ELb1ELb0EEEJSH_NS5_IJNSS_ISE_SB_EENSS_ISG_SB_EEEEESI_NS5_IJlSB_lEEESI_S1K_NS1C_6fusion15FusionCallbacksIS1G_NS1L_17LinearCombinationISI_fSI_fLNS_15FloatRoundStyleE2EEESH_S1J_JEEENS4_5SM1004TMEM4LOAD26SM100_TMEM_LOAD_32dp32b32xESZ_NS10_INS11_ILi2ELi4ELi3EEES14_NSS_INS5_IJS15_SG_EEENS5_IJSG_SB_EEEEEEENS4_39AutoVectorizingCopyWithAssumedAlignmentILi128EEENS4_14SM90_TMA_STOREES1Z_S21_S21_EEEvvEEEEvNT_6ParamsE:
[----:B------:R-:W1:Y:S01]  /*0000*/  LDC R1, c[0x0][0x37c] ;  /* 0x0000df00ff017b82 */ /* 0x000e620000000800 */
[----:B------:R-:W2:Y:S01]  /*0010*/  S2R R93, SR_TID.X ;  /* 0x00000000005d7919 */ /* 0x000ea20000002100 */
[----:B------:R-:W3:Y:S01]  /*0020*/  LDCU.64 UR4, c[0x0][0x890] ;  /* 0x00011200ff0477ac */ /* 0x000ee20008000a00 */
[----:B------:R-:W-:Y:S02]  /*0030*/  PRMT R88, RZ, 0x7610, R88 ;  /* 0x00007610ff587816 */ /* 0x000fe40000000058 */
[----:B------:R-:W-:Y:S01]  /*0040*/  ELECT P5, URZ, PT ;  /* 0x0000000000ff782f */ /* 0x000fe200038a0000 */
[----:B------:R-:W4:Y:S01]  /*0050*/  LDCU.64 UR46, c[0x0][0x358] ;  /* 0x00006b00ff2e77ac */ /* 0x000f220008000a00 */
[----:B---3--:R-:W-:-:S04]  /*0060*/  UISETP.NE.U32.AND UP0, UPT, UR4, URZ, UPT ;  /* 0x000000ff0400728c */ /* 0x008fc8000bf05070 */
[----:B------:R-:W-:Y:S01]  /*0070*/  UISETP.NE.AND.EX UP0, UPT, UR5, URZ, UPT, UP0 ;  /* 0x000000ff0500728c */ /* 0x000fe2000bf05300 */
[----:B--2---:R-:W-:-:S05]  /*0080*/  SHF.R.U32.HI R92, RZ, 0x5, R93 ;  /* 0x00000005ff5c7819 */ /* 0x004fca000001165d */
[----:B------:R-:W2:Y:S02]  /*0090*/  SHFL.IDX PT, R0, R92, RZ, 0x1f ;  /* 0x00001fff5c007589 */ /* 0x000ea400000e0000 */
[----:B--2---:R-:W-:Y:S01]  /*00a0*/  R2UR UR8, R0 ;  /* 0x00000000000872ca */ /* 0x004fe200000e0000 */
[----:B-1--4-:R-:W-:-:S14]  /*00b0*/  BRA.U UP0, `(.L_x_0) ;  /* 0x00000001002c7547 */ /* 0x012fdc000b800000 */
[----:B------:R-:W1:Y:S02]  /*00c0*/  LDCU.64 UR6, c[0x0][0x888] ;  /* 0x00011100ff0677ac */ /* 0x000e640008000a00 */
[----:B-1----:R-:W-:-:S04]  /*00d0*/  UISETP.NE.U32.AND UP0, UPT, UR6, URZ, UPT ;  /* 0x000000ff0600728c */ /* 0x002fc8000bf05070 */
[----:B------:R-:W-:-:S09]  /*00e0*/  UISETP.NE.AND.EX UP0, UPT, UR7, URZ, UPT, UP0 ;  /* 0x000000ff0700728c */ /* 0x000fd2000bf05300 */
[----:B------:R-:W-:Y:S05]  /*00f0*/  BRA.U !UP0, `(.L_x_1) ;  /* 0x0000000108107547 */ /* 0x000fea000b800000 */
[----:B------:R-:W1:Y:S02]  /*0100*/  LDC.64 R2, c[0x0][0x888] ;  /* 0x00022200ff027b82 */ /* 0x000e640000000a00 */
[----:B-1----:R1:W5:Y:S01]  /*0110*/  LDG.E R49, desc[UR46][R2.64] ;  /* 0x0000002e02317981 */ /* 0x002362000c1e1900 */
[----:B------:R-:W-:Y:S01]  /*0120*/  HFMA2 R88, -RZ, RZ, 0, 5.9604644775390625e-08 ;  /* 0x00000001ff587431 */ /* 0x000fe200000001ff */
[----:B------:R-:W-:Y:S05]  /*0130*/  BRA `(.L_x_0) ;  /* 0x00000000000c7947 */ /* 0x000fea0003800000 */
.L_x_1:
[----:B------:R-:W1:Y:S01]  /*0140*/  LDCU UR6, c[0x0][0x880] ;  /* 0x00011000ff0677ac */ /* 0x000e620008000800 */
[----:B------:R-:W-:Y:S01]  /*0150*/  HFMA2 R88, -RZ, RZ, 0, 5.9604644775390625e-08 ;  /* 0x00000001ff587431 */ /* 0x000fe200000001ff */
[----:B-1----:R-:W-:-:S07]  /*0160*/  MOV R49, UR6 ;  /* 0x0000000600317c02 */ /* 0x002fce0008000f00 */
.L_x_0:
[----:B------:R-:W2:Y:S02]  /*0170*/  LDCU.64 UR6, c[0x0][0x8b0] ;  /* 0x00011600ff0677ac */ /* 0x000ea40008000a00 */
[----:B--2---:R-:W-:-:S04]  /*0180*/  UISETP.NE.U32.AND UP0, UPT, UR6, URZ, UPT ;  /* 0x000000ff0600728c */ /* 0x004fc8000bf05070 */
[----:B------:R-:W-:-:S09]  /*0190*/  UISETP.NE.AND.EX UP0, UPT, UR7, URZ, UPT, UP0 ;  /* 0x000000ff0700728c */ /* 0x000fd2000bf05300 */
[----:B------:R-:W-:Y:S05]  /*01a0*/  BRA.U UP0, `(.L_x_2) ;  /* 0x0000000100247547 */ /* 0x000fea000b800000 */
[----:B------:R-:W2:Y:S02]  /*01b0*/  LDCU.64 UR6, c[0x0][0x8a8] ;  /* 0x00011500ff0677ac */ /* 0x000ea40008000a00 */
[----:B--2---:R-:W-:-:S04]  /*01c0*/  UISETP.NE.U32.AND UP0, UPT, UR6, URZ, UPT ;  /* 0x000000ff0600728c */ /* 0x004fc8000bf05070 */
[----:B------:R-:W-:-:S09]  /*01d0*/  UISETP.NE.AND.EX UP0, UPT, UR7, URZ, UPT, UP0 ;  /* 0x000000ff0700728c */ /* 0x000fd2000bf05300 */
[----:B------:R-:W-:Y:S05]  /*01e0*/  BRA.U !UP0, `(.L_x_3) ;  /* 0x00000001080c7547 */ /* 0x000fea000b800000 */
[----:B-1----:R-:W1:Y:S02]  /*01f0*/  LDC.64 R2, c[0x0][0x8a8] ;  /* 0x00022a00ff027b82 */ /* 0x002e640000000a00 */
[----:B-1----:R2:W5:Y:S01]  /*0200*/  LDG.E R47, desc[UR46][R2.64] ;  /* 0x0000002e022f7981 */ /* 0x002562000c1e1900 */
[----:B------:R-:W-:Y:S05]  /*0210*/  BRA `(.L_x_2) ;  /* 0x0000000000087947 */ /* 0x000fea0003800000 */
.L_x_3:
[----:B------:R-:W2:Y:S02]  /*0220*/  LDCU UR6, c[0x0][0x8a0] ;  /* 0x00011400ff0677ac */ /* 0x000ea40008000800 */
[----:B--2---:R-:W-:Y:S02]  /*0230*/  MOV R47, UR6 ;  /* 0x00000006002f7c02 */ /* 0x004fe40008000f00 */
.L_x_2:
[----:B------:R-:W-:Y:S01]  /*0240*/  IMAD.U32 R0, RZ, RZ, UR8 ;  /* 0x00000008ff007e24 */ /* 0x000fe2000f8e00ff */
[----:B------:R-:W-:Y:S04]  /*0250*/  BSSY.RECONVERGENT B0, `(.L_x_4) ;  /* 0x000000c000007945 */ /* 0x000fe80003800200 */
[C---:B------:R-:W-:Y:S02]  /*0260*/  ISETP.NE.OR P1, PT, R0.reuse, 0x1, !P5 ;  /* 0x000000010000780c */ /* 0x040fe40006f25670 */
[----:B------:R-:W-:-:S11]  /*0270*/  ISETP.NE.OR P0, PT, R0, 0x3, !P5 ;  /* 0x000000030000780c */ /* 0x000fd60006f05670 */
[----:B------:R-:W-:Y:S05]  /*0280*/  @P1 BRA `(.L_x_5) ;  /* 0x0000000000201947 */ /* 0x000fea0003800000 */
[----:B------:R-:W3:Y:S02]  /*0290*/  LDCU.64 UR6, c[0x0][0x348] ;  /* 0x00006900ff0677ac */ /* 0x000ee40008000a00 */
[----:B---3--:R-:W-:Y:S02]  /*02a0*/  UIADD3 UR10, UP1, UPT, UR6, 0x80, URZ ;  /* 0x00000080060a7890 */ /* 0x008fe4000ff3e0ff */
[----:B------:R-:W-:Y:S02]  /*02b0*/  UIADD3 UR6, UP0, UPT, UR6, 0x180, URZ ;  /* 0x0000018006067890 */ /* 0x000fe4000ff1e0ff */
[----:B------:R-:W-:Y:S02]  /*02c0*/  UIADD3.X UR11, UPT, UPT, URZ, UR7, URZ, UP1, !UPT ;  /* 0x00000007ff0b7290 */ /* 0x000fe40008ffe4ff */
[----:B------:R-:W-:-:S07]  /*02d0*/  UIADD3.X UR7, UPT, UPT, URZ, UR7, URZ, UP0, !UPT ;  /* 0x00000007ff077290 */ /* 0x000fce00087fe4ff */
[----:B------:R3:W-:Y:S02]  /*02e0*/  UTMACCTL.PF [UR10] ;  /* 0x000000000a0079b9 */ /* 0x0007e40008040000 */
[----:B------:R3:W-:Y:S02]  /*02f0*/  UTMACCTL.PF [UR6] ;  /* 0x00000000060079b9 */ /* 0x0007e40008040000 */
[----:B---3--:R-:W-:Y:S01]  /*0300*/  NOP ;  /* 0x0000000000007918 */ /* 0x008fe20000000000 */
.L_x_5:
[----:B------:R-:W-:Y:S05]  /*0310*/  BSYNC.RECONVERGENT B0 ;  /* 0x0000000000007941 */ /* 0x000fea0003800200 */
.L_x_4:
[----:B------:R-:W-:Y:S04]  /*0320*/  BSSY.RECONVERGENT B0, `(.L_x_6) ;  /* 0x000000a000007945 */ /* 0x000fe80003800200 */
        /* <DEDUP_REMOVED lines=9> */
.L_x_7:
[----:B------:R-:W-:Y:S05]  /*03c0*/  BSYNC.RECONVERGENT B0 ;  /* 0x0000000000007941 */ /* 0x000fea0003800200 */
.L_x_6:
[----:B------:R-:W3:Y:S01]  /*03d0*/  LDCU.64 UR6, c[0x0][0x888] ;  /* 0x00011100ff0677ac */ /* 0x000ee20008000a00 */
[----:B------:R-:W-:Y:S02]  /*03e0*/  UISETP.EQ.U32.AND UP1, UPT, UR4, URZ, UPT ;  /* 0x000000ff0400728c */ /* 0x000fe4000bf22070 */
[----:B------:R-:W-:Y:S02]  /*03f0*/  UPLOP3.LUT UP2, UPT, UPT, UPT, UPT, 0x80, 0x8 ;  /* 0x000000000008789c */ /* 0x000fe40003f4f070 */
[----:B---3--:R-:W-:-:S04]  /*0400*/  UISETP.NE.U32.AND UP0, UPT, UR6, URZ, UPT ;  /* 0x000000ff0600728c */ /* 0x008fc8000bf05070 */
[----:B------:R-:W-:-:S04]  /*0410*/  UISETP.NE.AND.EX UP0, UPT, UR7, URZ, UPT, UP0 ;  /* 0x000000ff0700728c */ /* 0x000fc8000bf05300 */
[----:B------:R-:W-:-:S04]  /*0420*/  UISETP.EQ.OR.EX UP3, UPT, UR5, URZ, !UP0, UP1 ;  /* 0x000000ff0500728c */ /* 0x000fc8000c762710 */
[----:B------:R-:W-:-:S05]  /*0430*/  UP2UR UR53, UPR, URZ, 0x8 ;  /* 0x00000008ff357883 */ /* 0x000fca0008000000 */
[----:B------:R-:W-:Y:S07]  /*0440*/  BRA.U !UP3, `(.L_x_8) ;  /* 0x000000010b207547 */ /* 0x000fee000b800000 */
[----:B------:R-:W-:Y:S01]  /*0450*/  UISETP.NE.U32.AND UP2, UPT, UR4, URZ, UPT ;  /* 0x000000ff0400728c */ /* 0x000fe2000bf45070 */
[----:B-----5:R-:W-:Y:S01]  /*0460*/  FSETP.NEU.AND P0, PT, R49, RZ, PT ;  /* 0x000000ff3100720b */ /* 0x020fe20003f0d000 */
[----:B------:R-:W-:Y:S02]  /*0470*/  USEL UR4, URZ, 0xffffffff, UP0 ;  /* 0xffffffffff047887 */ /* 0x000fe40008000000 */
[----:B------:R-:W-:-:S10]  /*0480*/  UISETP.NE.AND.EX UP2, UPT, UR5, URZ, UPT, UP2 ;  /* 0x000000ff0500728c */ /* 0x000fd4000bf45320 */
[----:B------:R-:W-:Y:S01]  /*0490*/  VOTEU.ANY UP1, P0 ;  /* 0x0000000000ff7886 */ /* 0x000fe20000020100 */
[----:B------:R-:W-:-:S04]  /*04a0*/  @!UP2 USEL UR4, URZ, 0xffffffff, UP1 ;  /* 0xffffffffff04a887 */ /* 0x000fc80008800000 */
[----:B------:R-:W-:-:S04]  /*04b0*/  ULOP3.LUT UR4, UR4, 0x1, URZ, 0xc0, !UPT ;  /* 0x0000000104047892 */ /* 0x000fc8000f8ec0ff */
[----:B------:R-:W-:-:S11]  /*04c0*/  UISETP.NE.U32.AND UP2, UPT, UR4, 0x1, UPT ;  /* 0x000000010400788c */ /* 0x000fd6000bf45070 */
.L_x_8:
[----:B-12---:R-:W1:Y:S01]  /*04d0*/  SHFL.IDX PT, R2, R92, RZ, 0x1f ;  /* 0x00001fff5c027589 */ /* 0x006e6200000e0000 */
[----:B------:R-:W-:-:S04]  /*04e0*/  UISETP.NE.AND UP1, UPT, UR8, 0x2, UPT ;  /* 0x000000020800788c */ /* 0x000fc8000bf25270 */
[----:B------:R-:W-:Y:S01]  /*04f0*/  USEL UR6, URZ, 0x1, UP1 ;  /* 0x00000001ff067887 */ /* 0x000fe20008800000 */
[----:B-1----:R-:W-:-:S13]  /*0500*/  ISETP.NE.AND P0, PT, R2, RZ, PT ;  /* 0x000000ff0200720c */ /* 0x002fda0003f05270 */
[----:B------:R-:W-:Y:S05]  /*0510*/  @P0 BRA `(.L_x_9) ;  /* 0x0000000000b40947 */ /* 0x000fea0003800000 */
[----:B------:R-:W-:Y:S01]  /*0520*/  ELECT P0, URZ, PT ;  /* 0x0000000000ff782f */ /* 0x000fe20003800000 */
[----:B------:R-:W-:-:S12]  /*0530*/  BSSY.RECONVERGENT B0, `(.L_x_9) ;  /* 0x000002b000007945 */ /* 0x000fd80003800200 */
[----:B------:R-:W-:Y:S05]  /*0540*/  @!P0 BRA `(.L_x_10) ;  /* 0x0000000000a48947 */ /* 0x000fea0003800000 */
[----:B------:R-:W1:Y:S01]  /*0550*/  S2UR UR5, SR_CgaCtaId ;  /* 0x00000000000579c3 */ /* 0x000e620000008800 */
[----:B------:R-:W-:Y:S01]  /*0560*/  UMOV UR7, 0x400 ;  /* 0x0000040000077882 */ /* 0x000fe20000000000 */
[----:B------:R-:W-:Y:S02]  /*0570*/  UMOV UR4, 0x1 ;  /* 0x0000000100047882 */ /* 0x000fe40000000000 */
[----:B------:R-:W-:-:S04]  /*0580*/  UIADD3 UR10, UPT, UPT, -UR4, 0x100000, URZ ;  /* 0x00100000040a7890 */ /* 0x000fc8000fffe1ff */
[----:B------:R-:W-:Y:S02]  /*0590*/  USHF.L.U32 UR11, UR10, 0xb, URZ ;  /* 0x0000000b0a0b7899 */ /* 0x000fe400080006ff */
[----:B------:R-:W-:Y:S02]  /*05a0*/  USHF.L.U32 UR10, UR10, 0x1, URZ ;  /* 0x000000010a0a7899 */ /* 0x000fe400080006ff */
[----:B-1----:R-:W-:Y:S01]  /*05b0*/  ULEA UR5, UR5, UR7, 0x18 ;  /* 0x0000000705057291 */ /* 0x002fe2000f8ec0ff */
[----:B------:R-:W1:Y:S11]  /*05c0*/  FENCE.VIEW.ASYNC.S ;  /* 0x00000000000073c6 */ /* 0x000e760000000000 */
[----:B-1----:R1:W2:Y:S01]  /*05d0*/  SYNCS.EXCH.64 URZ, [UR5], UR10 ;  /* 0x0000000a05ff75b2 */ /* 0x0022a20008000100 */
[----:B------:R1:W3:Y:S01]  /*05e0*/  SYNCS.EXCH.64 URZ, [UR5+0x80], UR10 ;  /* 0x0000800a05ff75b2 */ /* 0x0002e20008000100 */
[----:B------:R1:W4:Y:S01]  /*05f0*/  SYNCS.EXCH.64 URZ, [UR5+0x8], UR10 ;  /* 0x0000080a05ff75b2 */ /* 0x0003220008000100 */
[----:B------:R1:W1:Y:S01]  /*0600*/  SYNCS.EXCH.64 URZ, [UR5+0x88], UR10 ;  /* 0x0000880a05ff75b2 */ /* 0x0002620008000100 */
        /* <DEDUP_REMOVED lines=28> */
[----:B--234-:R-:W-:Y:S01]  /*07d0*/  NOP ;  /* 0x0000000000007918 */ /* 0x01cfe20000000000 */
.L_x_10:
[----:B-1----:R-:W-:Y:S05]  /*07e0*/  BSYNC.RECONVERGENT B0 ;  /* 0x0000000000007941 */ /* 0x002fea0003800200 */
.L_x_9:
[----:B------:R-:W1:Y:S01]  /*07f0*/  SHFL.IDX PT, R2, R92, RZ, 0x1f ;  /* 0x00001fff5c027589 */ /* 0x000e6200000e0000 */
[----:B------:R-:W-:Y:S01]  /*0800*/  NOP ;  /* 0x0000000000007918 */ /* 0x000fe20000000000 */
[----:B-1----:R-:W-:-:S13]  /*0810*/  ISETP.NE.AND P0, PT, R2, 0x1, PT ;  /* 0x000000010200780c */ /* 0x002fda0003f05270 */
[----:B------:R-:W-:Y:S05]  /*0820*/  @P0 BRA `(.L_x_11) ;  /* 0x0000000000500947 */ /* 0x000fea0003800000 */
[----:B------:R-:W1:Y:S01]  /*0830*/  S2UR UR7, SR_CgaCtaId ;  /* 0x00000000000779c3 */ /* 0x000e620000008800 */
[----:B------:R-:W-:Y:S01]  /*0840*/  UMOV UR9, 0x400 ;  /* 0x0000040000097882 */ /* 0x000fe20000000000 */
[----:B------:R-:W-:Y:S01]  /*0850*/  UMOV UR5, 0x20 ;  /* 0x0000002000057882 */ /* 0x000fe20000000000 */
[----:B------:R-:W-:Y:S01]  /*0860*/  UMOV UR4, 0x80 ;  /* 0x0000008000047882 */ /* 0x000fe20000000000 */
[----:B------:R-:W-:-:S04]  /*0870*/  UIADD3 UR10, UPT, UPT, -UR5, 0x100000, URZ ;  /* 0x00100000050a7890 */ /* 0x000fc8000fffe1ff */
[----:B------:R-:W-:Y:S02]  /*0880*/  USHF.L.U32 UR11, UR10, 0xb, URZ ;  /* 0x0000000b0a0b7899 */ /* 0x000fe400080006ff */
[----:B------:R-:W-:Y:S02]  /*0890*/  USHF.L.U32 UR10, UR10, 0x1, URZ ;  /* 0x000000010a0a7899 */ /* 0x000fe400080006ff */
[----:B------:R-:W-:-:S04]  /*08a0*/  UIADD3 UR4, UPT, UPT, -UR4, 0x100000, URZ ;  /* 0x0010000004047890 */ /* 0x000fc8000fffe1ff */
[----:B------:R-:W-:Y:S02]  /*08b0*/  USHF.L.U32 UR5, UR4, 0xb, URZ ;  /* 0x0000000b04057899 */ /* 0x000fe400080006ff */
[----:B------:R-:W-:Y:S01]  /*08c0*/  USHF.L.U32 UR4, UR4, 0x1, URZ ;  /* 0x0000000104047899 */ /* 0x000fe200080006ff */
[----:B------:R-:W-:Y:S01]  /*08d0*/  ELECT P0, URZ, PT ;  /* 0x0000000000ff782f */ /* 0x000fe20003800000 */
[----:B-1----:R-:W-:Y:S01]  /*08e0*/  ULEA UR7, UR7, UR9, 0x18 ;  /* 0x0000000907077291 */ /* 0x002fe2000f8ec0ff */
[----:B------:R-:W1:Y:S11]  /*08f0*/  FENCE.VIEW.ASYNC.S ;  /* 0x00000000000073c6 */ /* 0x000e760000000000 */
[----:B-1----:R1:W2:Y:S01]  /*0900*/  SYNCS.EXCH.64 URZ, [UR7+0x100], UR10 ;  /* 0x0001000a07ff75b2 */ /* 0x0022a20008000100 */
[----:B------:R1:W3:Y:S01]  /*0910*/  SYNCS.EXCH.64 URZ, [UR7+0x118], UR4 ;  /* 0x0001180407ff75b2 */ /* 0x0002e20008000100 */
[----:B------:R1:W4:Y:S01]  /*0920*/  SYNCS.EXCH.64 URZ, [UR7+0x108], UR10 ;  /* 0x0001080a07ff75b2 */ /* 0x0003220008000100 */
[----:B------:R1:W1:Y:S01]  /*0930*/  SYNCS.EXCH.64 URZ, [UR7+0x120], UR4 ;  /* 0x0001200407ff75b2 */ /* 0x0002620008000100 */
[----:B------:R1:W1:Y:S01]  /*0940*/  SYNCS.EXCH.64 URZ, [UR7+0x110], UR10 ;  /* 0x0001100a07ff75b2 */ /* 0x0002620008000100 */
[----:B------:R1:W1:Y:S01]  /*0950*/  SYNCS.EXCH.64 URZ, [UR7+0x128], UR4 ;  /* 0x0001280407ff75b2 */ /* 0x0002620008000100 */
[----:B------:R-:W-:Y:S01]  /*0960*/  NOP ;  /* 0x0000000000007918 */ /* 0x000fe20000000000 */
.L_x_11:
[----:B------:R-:W2:Y:S01]  /*0970*/  SHFL.IDX PT, R2, R92, RZ, 0x1f ;  /* 0x00001fff5c027589 */ /* 0x000ea200000e0000 */
[----:B------:R-:W-:Y:S01]  /*0980*/  NOP ;  /* 0x0000000000007918 */ /* 0x000fe20000000000 */
[----:B--2---:R-:W-:-:S13]  /*0990*/  ISETP.NE.AND P0, PT, R2, 0x3, PT ;  /* 0x000000030200780c */ /* 0x004fda0003f05270 */
[----:B------:R-:W-:Y:S05]  /*09a0*/  @P0 BRA `(.L_x_12) ;  /* 0x0000000000300947 */ /* 0x000fea0003800000 */
[----:B-1----:R-:W1:Y:S01]  /*09b0*/  S2UR UR5, SR_CgaCtaId ;  /* 0x00000000000579c3 */ /* 0x002e620000008800 */
[----:B------:R-:W-:Y:S01]  /*09c0*/  UMOV UR7, 0x400 ;  /* 0x0000040000077882 */ /* 0x000fe20000000000 */
[----:B------:R-:W-:Y:S01]  /*09d0*/  UMOV UR4, 0x20 ;  /* 0x0000002000047882 */ /* 0x000fe20000000000 */
[----:B------:R-:W-:Y:S01]  /*09e0*/  ELECT P0, URZ, PT ;  /* 0x0000000000ff782f */ /* 0x000fe20003800000 */
[----:B------:R-:W-:-:S04]  /*09f0*/  UIADD3 UR10, UPT, UPT, -UR4, 0x100000, URZ ;  /* 0x00100000040a7890 */ /* 0x000fc8000fffe1ff */
[----:B------:R-:W-:Y:S02]  /*0a00*/  USHF.L.U32 UR11, UR10, 0xb, URZ ;  /* 0x0000000b0a0b7899 */ /* 0x000fe400080006ff */
[----:B------:R-:W-:Y:S02]  /*0a10*/  USHF.L.U32 UR10, UR10, 0x1, URZ ;  /* 0x000000010a0a7899 */ /* 0x000fe400080006ff */
[----:B-1----:R-:W-:Y:S01]  /*0a20*/  ULEA UR5, UR5, UR7, 0x18 ;  /* 0x0000000705057291 */ /* 0x002fe2000f8ec0ff */
[----:B------:R-:W1:Y:S11]  /*0a30*/  FENCE.VIEW.ASYNC.S ;  /* 0x00000000000073c6 */ /* 0x000e760000000000 */
[----:B-1----:R2:W1:Y:S01]  /*0a40*/  SYNCS.EXCH.64 URZ, [UR5+0x130], UR10 ;  /* 0x0001300a05ff75b2 */ /* 0x0024620008000100 */
[----:B------:R2:W1:Y:S02]  /*0a50*/  SYNCS.EXCH.64 URZ, [UR5+0x138], UR10 ;  /* 0x0001380a05ff75b2 */ /* 0x0004640008000100 */
[----:B--2---:R-:W-:Y:S01]  /*0a60*/  NOP ;  /* 0x0000000000007918 */ /* 0x004fe20000000000 */
.L_x_12:
[----:B------:R-:W2:Y:S01]  /*0a70*/  SHFL.IDX PT, R2, R92, RZ, 0x1f ;  /* 0x00001fff5c027589 */ /* 0x000ea200000e0000 */
[----:B------:R-:W-:Y:S01]  /*0a80*/  NOP ;  /* 0x0000000000007918 */ /* 0x000fe20000000000 */
[----:B--2---:R-:W-:-:S13]  /*0a90*/  ISETP.NE.AND P0, PT, R2, 0x4, PT ;  /* 0x000000040200780c */ /* 0x004fda0003f05270 */
[----:B------:R-:W-:Y:S05]  /*0aa0*/  @P0 BRA `(.L_x_13) ;  /* 0x00000000004c0947 */ /* 0x000fea0003800000 */
[----:B-1----:R-:W1:Y:S01]  /*0ab0*/  S2UR UR5, SR_CgaCtaId ;  /* 0x00000000000579c3 */ /* 0x002e620000008800 */
[----:B------:R-:W-:Y:S01]  /*0ac0*/  UMOV UR9, 0x100 ;  /* 0x0000010000097882 */ /* 0x000fe20000000000 */
[----:B------:R-:W-:Y:S01]  /*0ad0*/  UMOV UR7, 0x400 ;  /* 0x0000040000077882 */ /* 0x000fe20000000000 */
[----:B------:R-:W-:Y:S01]  /*0ae0*/  USEL UR9, UR9, 0xe0, UP2 ;  /* 0x000000e009097887 */ /* 0x000fe20009000000 */
[----:B------:R-:W-:Y:S01]  /*0af0*/  UMOV UR4, 0x1 ;  /* 0x0000000100047882 */ /* 0x000fe20000000000 */
[----:B------:R-:W-:Y:S01]  /*0b00*/  ELECT P0, URZ, PT ;  /* 0x0000000000ff782f */ /* 0x000fe20003800000 */
[----:B------:R-:W-:-:S04]  /*0b10*/  UIADD3 UR10, UPT, UPT, -UR4, 0x100000, URZ ;  /* 0x00100000040a7890 */ /* 0x000fc8000fffe1ff */
[----:B------:R-:W-:Y:S02]  /*0b20*/  USHF.L.U32 UR11, UR10, 0xb, URZ ;  /* 0x0000000b0a0b7899 */ /* 0x000fe400080006ff */
[----:B------:R-:W-:Y:S02]  /*0b30*/  USHF.L.U32 UR10, UR10, 0x1, URZ ;  /* 0x000000010a0a7899 */ /* 0x000fe400080006ff */
[----:B------:R-:W-:-:S04]  /*0b40*/  UIADD3 UR12, UPT, UPT, -UR9, 0x100000, URZ ;  /* 0x00100000090c7890 */ /* 0x000fc8000fffe1ff */
[----:B------:R-:W-:Y:S02]  /*0b50*/  USHF.L.U32 UR13, UR12, 0xb, URZ ;  /* 0x0000000b0c0d7899 */ /* 0x000fe400080006ff */
[----:B------:R-:W-:Y:S02]  /*0b60*/  USHF.L.U32 UR12, UR12, 0x1, URZ ;  /* 0x000000010c0c7899 */ /* 0x000fe400080006ff */
[----:B-1----:R-:W-:Y:S01]  /*0b70*/  ULEA UR5, UR5, UR7, 0x18 ;  /* 0x0000000705057291 */ /* 0x002fe2000f8ec0ff */
[----:B------:R-:W1:Y:S11]  /*0b80*/  FENCE.VIEW.ASYNC.S ;  /* 0x00000000000073c6 */ /* 0x000e760000000000 */
[----:B-1----:R2:W1:Y:S01]  /*0b90*/  SYNCS.EXCH.64 URZ, [UR5+0x140], UR10 ;  /* 0x0001400a05ff75b2 */ /* 0x0024620008000100 */
[----:B------:R2:W1:Y:S01]  /*0ba0*/  SYNCS.EXCH.64 URZ, [UR5+0x150], UR12 ;  /* 0x0001500c05ff75b2 */ /* 0x0004620008000100 */
[----:B------:R2:W1:Y:S01]  /*0bb0*/  SYNCS.EXCH.64 URZ, [UR5+0x148], UR10 ;  /* 0x0001480a05ff75b2 */ /* 0x0004620008000100 */
[----:B------:R2:W1:Y:S02]  /*0bc0*/  SYNCS.EXCH.64 URZ, [UR5+0x158], UR12 ;  /* 0x0001580c05ff75b2 */ /* 0x0004640008000100 */
[----:B--2---:R-:W-:Y:S01]  /*0bd0*/  NOP ;  /* 0x0000000000007918 */ /* 0x004fe20000000000 */
.L_x_13:
[----:B------:R-:W2:Y:S01]  /*0be0*/  SHFL.IDX PT, R2, R92, RZ, 0x1f ;  /* 0x00001fff5c027589 */ /* 0x000ea200000e0000 */
[----:B------:R-:W-:Y:S01]  /*0bf0*/  NOP ;  /* 0x0000000000007918 */ /* 0x000fe20000000000 */
[----:B--2---:R-:W-:-:S13]  /*0c00*/  ISETP.NE.AND P0, PT, R2, 0x5, PT ;  /* 0x000000050200780c */ /* 0x004fda0003f05270 */
[----:B------:R-:W-:Y:S05]  /*0c10*/  @P0 BRA `(.L_x_14) ;  /* 0x0000000000580947 */ /* 0x000fea0003800000 */
[----:B-1----:R-:W1:Y:S01]  /*0c20*/  S2UR UR7, SR_CgaCtaId ;  /* 0x00000000000779c3 */ /* 0x002e620000008800 */
        /* <DEDUP_REMOVED lines=12> */
[----:B-1----:R2:W1:Y:S01]  /*0cf0*/  SYNCS.EXCH.64 URZ, [UR7+0x160], UR10 ;  /* 0x0001600a07ff75b2 */ /* 0x0024620008000100 */
[----:B------:R2:W1:Y:S01]  /*0d00*/  SYNCS.EXCH.64 URZ, [UR7+0x180], UR4 ;  /* 0x0001800407ff75b2 */ /* 0x0004620008000100 */
[----:B------:R2:W1:Y:S01]  /*0d10*/  SYNCS.EXCH.64 URZ, [UR7+0x168], UR10 ;  /* 0x0001680a07ff75b2 */ /* 0x0004620008000100 */
[----:B------:R2:W1:Y:S01]  /*0d20*/  SYNCS.EXCH.64 URZ, [UR7+0x188], UR4 ;  /* 0x0001880407ff75b2 */ /* 0x0004620008000100 */
[----:B------:R2:W1:Y:S01]  /*0d30*/  SYNCS.EXCH.64 URZ, [UR7+0x170], UR10 ;  /* 0x0001700a07ff75b2 */ /* 0x0004620008000100 */
[----:B------:R2:W1:Y:S01]  /*0d40*/  SYNCS.EXCH.64 URZ, [UR7+0x190], UR4 ;  /* 0x0001900407ff75b2 */ /* 0x0004620008000100 */
[----:B------:R2:W1:Y:S01]  /*0d50*/  SYNCS.EXCH.64 URZ, [UR7+0x178], UR10 ;  /* 0x0001780a07ff75b2 */ /* 0x0004620008000100 */
[----:B------:R2:W1:Y:S02]  /*0d60*/  SYNCS.EXCH.64 URZ, [UR7+0x198], UR4 ;  /* 0x0001980407ff75b2 */ /* 0x0004640008000100 */
[----:B--2---:R-:W-:Y:S01]  /*0d70*/  NOP ;  /* 0x0000000000007918 */ /* 0x004fe20000000000 */
.L_x_14:
        /* <DEDUP_REMOVED lines=18> */
.L_x_15:
[----:B-1----:R-:W1:Y:S01]  /*0ea0*/  S2UR UR5, SR_CTAID.X ;  /* 0x00000000000579c3 */ /* 0x002e620000002500 */
[----:B------:R-:W-:-:S05]  /*0eb0*/  CS2R.32 R87, SR_CgaSize ;  /* 0x0000000000577805 */ /* 0x000fca0000008a00 */
[----:B------:R-:W-:-:S05]  /*0ec0*/  IMAD R87, R87, -0xa0, RZ ;  /* 0xffffff6057577824 */ /* 0x000fca00078e02ff */
[----:B------:R-:W-:-:S14]  /*0ed0*/  R2UR UR9, R87 ;  /* 0x00000000570972ca */ /* 0x000fdc00000e0000 */
[----:B------:R-:W2:Y:S01]  /*0ee0*/  LDCU UR9, c[0x0][UR9+0x2b0] ;  /* 0x00005600090977ac */ /* 0x000ea20008000800 */
[----:B------:R-:W-:Y:S01]  /*0ef0*/  NOP ;  /* 0x0000000000007918 */ /* 0x000fe20000000000 */
[----:B------:R-:W-:-:S05]  /*0f00*/  CS2R.32 R87, SR_CgaSize ;  /* 0x0000000000577805 */ /* 0x000fca0000008a00 */
[----:B------:R-:W-:-:S05]  /*0f10*/  IMAD R87, R87, -0xa0, RZ ;  /* 0xffffff6057577824 */ /* 0x000fca00078e02ff */
[----:B------:R-:W-:-:S14]  /*0f20*/  R2UR UR7, R87 ;  /* 0x00000000570772ca */ /* 0x000fdc00000e0000 */
[----:B------:R-:W3:Y:S01]  /*0f30*/  LDCU UR7, c[0x0][UR7+0x2b4] ;  /* 0x00005680070777ac */ /* 0x000ee20008000800 */
[----:B------:R-:W4:Y:S08]  /*0f40*/  S2UR UR4, SR_CTAID.Y ;  /* 0x00000000000479c3 */ /* 0x000f300000002600 */
[----:B------:R-:W3:Y:S01]  /*0f50*/  LDC R10, c[0x0][0xb24] ;  /* 0x0002c900ff0a7b82 */ /* 0x000ee20000000800 */
[----:B-1----:R-:W-:-:S02]  /*0f60*/  I2FP.F32.U32 R87, UR5 ;  /* 0x0000000500577c45 */ /* 0x002fc40008201000 */
[----:B------:R-:W-:-:S05]  /*0f70*/  CS2R.32 R3, SR_CgaSize ;  /* 0x0000000000037805 */ /* 0x000fca0000008a00 */
[----:B------:R-:W-:-:S06]  /*0f80*/  IMAD R3, R3, -0xa0, RZ ;  /* 0xffffff6003037824 */ /* 0x000fcc00078e02ff */
[----:B------:R-:W1:Y:S01]  /*0f90*/  LDC R3, c[0x0][R3+0x2a0] ;  /* 0x0000a80003037b82 */ /* 0x000e620000000800 */
[----:B------:R-:W-:Y:S01]  /*0fa0*/  MOV R15, UR5 ;  /* 0x00000005000f7c02 */ /* 0x000fe20008000f00 */
[----:B--2---:R-:W-:Y:S01]  /*0fb0*/  FMUL R87, R87, UR9 ;  /* 0x0000000957577c20 */ /* 0x004fe20008400000 */
[----:B----4-:R-:W-:Y:S02]  /*0fc0*/  I2FP.F32.U32 R86, UR4 ;  /* 0x0000000400567c45 */ /* 0x010fe40008201000 */
[----:B------:R-:W-:-:S05]  /*0fd0*/  CS2R.32 R2, SR_CgaSize ;  /* 0x0000000000027805 */ /* 0x000fca0000008a00 */
[----:B------:R-:W-:-:S06]  /*0fe0*/  IMAD R2, R2, -0xa0, RZ ;  /* 0xffffff6002027824 */ /* 0x000fcc00078e02ff */
[----:B------:R-:W2:Y:S01]  /*0ff0*/  LDC R2, c[0x0][R2+0x2a4] ;  /* 0x0000a90002027b82 */ /* 0x000ea20000000800 */
[----:B------:R-:W-:Y:S01]  /*1000*/  MOV R14, UR4 ;  /* 0x00000004000e7c02 */ /* 0x000fe20008000f00 */
[----:B------:R-:W4:Y:S01]  /*1010*/  F2I.U32.TRUNC.NTZ R87, R87 ;  /* 0x0000005700577305 */ /* 0x000f22000020f000 */
[----:B---3--:R-:W-:-:S05]  /*1020*/  FMUL R86, R86, UR7 ;  /* 0x0000000756567c20 */ /* 0x008fca0008400000 */
[----:B------:R-:W-:Y:S01]  /*1030*/  BAR.SYNC.DEFER_BLOCKING 0x0 ;  /* 0x0000000000007b1d */ /* 0x000fe20000010000 */
[----:B------:R-:W-:-:S05]  /*1040*/  ISETP.GE.AND P0, PT, R10, 0x1, PT ;  /* 0x000000010a00780c */ /* 0x000fca0003f06270 */
[----:B------:R-:W3:Y:S02]  /*1050*/  F2I.U32.TRUNC.NTZ R86, R86 ;  /* 0x0000005600567305 */ /* 0x000ee4000020f000 */
[----:B------:R-:W2:Y:S01]  /*1060*/  S2UR UR36, SR_CTAID.Z ;  /* 0x00000000002479c3 */ /* 0x000ea20000002700 */
[----:B----4-:R-:W-:-:S05]  /*1070*/  IADD3 R87, PT, PT, -R87, RZ, RZ ;  /* 0x000000ff57577210 */ /* 0x010fca0007ffe1ff */
[----:B-1----:R-:W-:Y:S01]  /*1080*/  IMAD R87, R3, R87, UR5 ;  /* 0x0000000503577e24 */ /* 0x002fe2000f8e0257 */
[----:B---3--:R-:W-:-:S05]  /*1090*/  IADD3 R86, PT, PT, -R86, RZ, RZ ;  /* 0x000000ff56567210 */ /* 0x008fca0007ffe1ff */
[----:B--2---:R-:W-:Y:S01]  /*10a0*/  IMAD R86, R2, R86, UR4 ;  /* 0x0000000402567e24 */ /* 0x004fe2000f8e0256 */
[----:B------:R-:W-:Y:S06]  /*10b0*/  @!P0 BRA `(.L_x_16) ;  /* 0x0000000000b88947 */ /* 0x000fec0003800000 */
[----:B------:R-:W1:Y:S01]  /*10c0*/  LDC.64 R4, c[0x0][0xb18] ;  /* 0x0002c600ff047b82 */ /* 0x000e620000000a00 */
[----:B------:R-:W-:-:S07]  /*10d0*/  ISETP.NE.AND P0, PT, R10, 0x1, PT ;  /* 0x000000010a00780c */ /* 0x000fce0003f05270 */
[----:B------:R-:W2:Y:S08]  /*10e0*/  LDC R9, c[0x0][0xb0c] ;  /* 0x0002c300ff097b82 */ /* 0x000eb00000000800 */
[----:B------:R-:W3:Y:S08]  /*10f0*/  LDC R12, c[0x0][0x370] ;  /* 0x0000dc00ff0c7b82 */ /* 0x000ef00000000800 */
[----:B------:R-:W4:Y:S01]  /*1100*/  LDC R11, c[0x0][0x374] ;  /* 0x0000dd00ff0b7b82 */ /* 0x000f220000000800 */
[----:B-1----:R-:W-:-:S07]  /*1110*/  ISETP.NE.AND P1, PT, R4, 0x1, PT ;  /* 0x000000010400780c */ /* 0x002fce0003f25270 */
[----:B------:R-:W3:Y:S01]  /*1120*/  LDC.64 R6, c[0x0][0xb10] ;  /* 0x0002c400ff067b82 */ /* 0x000ee20000000a00 */
[----:B--2---:R-:W-:-:S07]  /*1130*/  ISETP.NE.AND P2, PT, R9, 0x1, PT ;  /* 0x000000010900780c */ /* 0x004fce0003f45270 */
[----:B------:R-:W1:Y:S08]  /*1140*/  LDC R8, c[0x0][0xb20] ;  /* 0x0002c800ff087b82 */ /* 0x000e700000000800 */
[----:B------:R-:W2:Y:S01]  /*1150*/  LDC.64 R2, c[0x0][0xb28] ;  /* 0x0002ca00ff027b82 */ /* 0x000ea20000000a00 */
[----:B----4-:R-:W-:-:S04]  /*1160*/  IMAD.HI.U32 R13, R11, R5, RZ ;  /* 0x000000050b0d7227 */ /* 0x010fc800078e00ff */
[----:B------:R-:W-:-:S04]  /*1170*/  IMAD.HI.U32 R5, R14, R5, RZ ;  /* 0x000000050e057227 */ /* 0x000fc800078e00ff */
[----:B---3--:R-:W-:-:S05]  /*1180*/  IMAD.HI.U32 R16, R12, R6, RZ ;  /* 0x000000060c107227 */ /* 0x008fca00078e00ff */
[-C--:B------:R-:W-:Y:S01]  /*1190*/  @P2 SHF.R.U32.HI R12, RZ, R7.reuse, R16 ;  /* 0x00000007ff0c2219 */ /* 0x080fe20000011610 */
[----:B------:R-:W-:Y:S01]  /*11a0*/  IMAD.HI.U32 R16, R15, R6, RZ ;  /* 0x000000060f107227 */ /* 0x000fe200078e00ff */
[-C--:B-1----:R-:W-:Y:S02]  /*11b0*/  @P1 SHF.R.U32.HI R11, RZ, R8.reuse, R13 ;  /* 0x00000008ff0b1219 */ /* 0x082fe4000001160d */
[----:B------:R-:W-:Y:S02]  /*11c0*/  SHF.R.U32.HI R5, RZ, R8, R5 ;  /* 0x00000008ff057219 */ /* 0x000fe40000011605 */
[----:B------:R-:W-:Y:S02]  /*11d0*/  SHF.R.U32.HI R16, RZ, R7, R16 ;  /* 0x00000007ff107219 */ /* 0x000fe40000011610 */
[----:B------:R-:W-:Y:S01]  /*11e0*/  SEL R5, R14, R5, !P1 ;  /* 0x000000050e057207 */ /* 0x000fe20004800000 */
[----:B--2---:R-:W-:Y:S01]  /*11f0*/  IMAD.HI.U32 R13, R11, R2, RZ ;  /* 0x000000020b0d7227 */ /* 0x004fe200078e00ff */
[----:B------:R-:W-:-:S03]  /*1200*/  SEL R16, R15, R16, !P2 ;  /* 0x000000100f107207 */ /* 0x000fc60005000000 */
[----:B------:R-:W-:Y:S01]  /*1210*/  IMAD.HI.U32 R6, R12, R2, RZ ;  /* 0x000000020c067227 */ /* 0x000fe200078e00ff */
[----:B------:R-:W-:-:S04]  /*1220*/  @P0 SHF.R.U32.HI R11, RZ, R3, R13 ;  /* 0x00000003ff0b0219 */ /* 0x000fc8000001160d */
[----:B------:R-:W-:Y:S01]  /*1230*/  @P0 SHF.R.U32.HI R12, RZ, R3, R6 ;  /* 0x00000003ff0c0219 */ /* 0x000fe20000011606 */
[----:B------:R-:W-:-:S04]  /*1240*/  IMAD R11, R11, R10, RZ ;  /* 0x0000000a0b0b7224 */ /* 0x000fc800078e02ff */
[----:B------:R-:W-:Y:S01]  /*1250*/  IMAD R6, R12, R10, RZ ;  /* 0x0000000a0c067224 */ /* 0x000fe200078e02ff */
[----:B------:R-:W-:-:S04]  /*1260*/  ISETP.GE.AND P1, PT, R5, R11, PT ;  /* 0x0000000b0500720c */ /* 0x000fc80003f26270 */
[----:B------:R-:W-:Y:S01]  /*1270*/  ISETP.GE.OR P1, PT, R16, R6, P1 ;  /* 0x000000061000720c */ /* 0x000fe20000f26670 */
[----:B------:R-:W-:-:S05]  /*1280*/  IMAD.HI.U32 R6, R5, R2, RZ ;  /* 0x0000000205067227 */ /* 0x000fca00078e00ff */
[----:B------:R-:W-:-:S04]  /*1290*/  SHF.R.U32.HI R6, RZ, R3, R6 ;  /* 0x00000003ff067219 */ /* 0x000fc80000011606 */
[----:B------:R-:W-:-:S03]  /*12a0*/  SEL R6, R5, R6, !P0 ;  /* 0x0000000605067207 */ /* 0x000fc60004000000 */
[----:B------:R-:W-:Y:S01]  /*12b0*/  @!P1 IMAD.HI.U32 R7, R16, R2, RZ ;  /* 0x0000000210079227 */ /* 0x000fe200078e00ff */
[----:B------:R-:W-:-:S04]  /*12c0*/  IADD3 R2, PT, PT, -R6, RZ, RZ ;  /* 0x000000ff06027210 */ /* 0x000fc80007ffe1ff */
[----:B------:R-:W-:Y:S01]  /*12d0*/  @!P1 SHF.R.U32.HI R3, RZ, R3, R7 ;  /* 0x00000003ff039219 */ /* 0x000fe20000011607 */
[----:B------:R-:W-:Y:S01]  /*12e0*/  IMAD R2, R10, R2, R5 ;  /* 0x000000020a027224 */ /* 0x000fe200078e0205 */
[----:B------:R-:W-:Y:S02]  /*12f0*/  IADD3 R7, PT, PT, -R5, RZ, RZ ;  /* 0x000000ff05077210 */ /* 0x000fe40007ffe1ff */
[----:B------:R-:W-:-:S03]  /*1300*/  @!P1 SEL R3, R16, R3, !P0 ;  /* 0x0000000310039207 */ /* 0x000fc60004000000 */
[----:B------:R-:W-:Y:S02]  /*1310*/  IMAD R7, R4, R7, R14 ;  /* 0x0000000704077224 */ /* 0x000fe400078e020e */
[--C-:B------:R-:W-:Y:S02]  /*1320*/  @!P1 IMAD.IADD R6, R6, 0x1, -R3.reuse ;  /* 0x0000000106069824 */ /* 0x100fe400078e0a03 */
[----:B------:R-:W-:Y:S01]  /*1330*/  @!P1 IMAD R3, R2, R12, R3 ;  /* 0x0000000c02039224 */ /* 0x000fe200078e0203 */
[----:B------:R-:W-:Y:S01]  /*1340*/  IADD3 R2, PT, PT, -R16, RZ, RZ ;  /* 0x000000ff10027210 */ /* 0x000fe20007ffe1ff */
[----:B------:R-:W-:Y:S02]  /*1350*/  @!P1 IMAD R5, R6, R10, R16 ;  /* 0x0000000a06059224 */ /* 0x000fe400078e0210 */
[----:B------:R-:W-:Y:S02]  /*1360*/  @!P1 IMAD.MOV.U32 R16, RZ, RZ, R3 ;  /* 0x000000ffff109224 */ /* 0x000fe400078e0003 */
[----:B------:R-:W-:-:S02]  /*1370*/  IMAD R2, R9, R2, R15 ;  /* 0x0000000209027224 */ /* 0x000fc400078e020f */
[----:B------:R-:W-:Y:S02]  /*1380*/  IMAD R14, R5, R4, R7 ;  /* 0x00000004050e7224 */ /* 0x000fe400078e0207 */
[----:B------:R-:W-:Y:S02]  /*1390*/  IMAD R15, R16, R9, R2 ;  /* 0x00000009100f7224 */ /* 0x000fe400078e0202 */
.L_x_16:
[----:B------:R-:W1:Y:S01]  /*13a0*/  LDCU UR4, c[0x0][0xb30] ;  /* 0x00016600ff0477ac */ /* 0x000e620008000800 */
[----:B------:R-:W2:Y:S08]  /*13b0*/  S2UR UR37, SR_CgaCtaId ;  /* 0x00000000002579c3 */ /* 0x000eb00000008800 */
[----:B------:R-:W3:Y:S01]  /*13c0*/  LDC R40, c[0x0][0xb24] ;  /* 0x0002c900ff287b82 */ /* 0x000ee20000000800 */
[----:B-1----:R-:W-:-:S09]  /*13d0*/  UISETP.NE.AND UP1, UPT, UR4, 0x1, UPT ;  /* 0x000000010400788c */ /* 0x002fd2000bf25270 */
[----:B--2---:R-:W-:Y:S05]  /*13e0*/  BRA.U UP1, `(.L_x_17) ;  /* 0x0000000101407547 */ /* 0x004fea000b800000 */
[----:B------:R-:W1:Y:S08]  /*13f0*/  LDC.64 R4, c[0x0][0xb10] ;  /* 0x0002c400ff047b82 */ /* 0x000e700000000a00 */
[----:B------:R-:W2:Y:S08]  /*1400*/  LDC.64 R2, c[0x0][0xb18] ;  /* 0x0002c600ff027b82 */ /* 0x000eb00000000a00 */
[----:B------:R-:W4:Y:S08]  /*1410*/  LDC R6, c[0x0][0xb20] ;  /* 0x0002c800ff067b82 */ /* 0x000f300000000800 */
[----:B------:R-:W3:Y:S01]  /*1420*/  LDC R7, c[0x0][0xb0c] ;  /* 0x0002c300ff077b82 */ /* 0x000ee20000000800 */
[----:B-1----:R-:W-:-:S05]  /*1430*/  IMAD.HI.U32 R4, R15, R4, RZ ;  /* 0x000000040f047227 */ /* 0x002fca00078e00ff */
[----:B------:R-:W-:Y:S01]  /*1440*/  SHF.R.U32.HI R4, RZ, R5, R4 ;  /* 0x00000005ff047219 */ /* 0x000fe20000011604 */
[----:B--2---:R-:W-:Y:S01]  /*1450*/  IMAD.HI.U32 R3, R14, R3, RZ ;  /* 0x000000030e037227 */ /* 0x004fe200078e00ff */
[----:B------:R-:W-:-:S04]  /*1460*/  ISETP.NE.AND P0, PT, R2, 0x1, PT ;  /* 0x000000010200780c */ /* 0x000fc80003f05270 */
[----:B----4-:R-:W-:-:S04]  /*1470*/  SHF.R.U32.HI R3, RZ, R6, R3 ;  /* 0x00000006ff037219 */ /* 0x010fc80000011603 */
[----:B------:R-:W-:Y:S02]  /*1480*/  SEL R3, R14, R3, !P0 ;  /* 0x000000030e037207 */ /* 0x000fe40004000000 */
[----:B---3--:R-:W-:-:S04]  /*1490*/  ISETP.NE.AND P1, PT, R7, 0x1, PT ;  /* 0x000000010700780c */ /* 0x008fc80003f25270 */
[----:B------:R-:W-:-:S05]  /*14a0*/  SEL R4, R15, R4, !P1 ;  /* 0x000000040f047207 */ /* 0x000fca0004800000 */
[----:B------:R-:W-:Y:S02]  /*14b0*/  IMAD.IADD R5, R3, 0x1, -R4 ;  /* 0x0000000103057824 */ /* 0x000fe400078e0a04 */
[----:B------:R-:W-:Y:S02]  /*14c0*/  IMAD.IADD R3, R4, 0x1, -R3 ;  /* 0x0000000104037824 */ /* 0x000fe400078e0a03 */
[----:B------:R-:W-:Y:S02]  /*14d0*/  IMAD R15, R5, R7, R15 ;  /* 0x00000007050f7224 */ /* 0x000fe400078e020f */
[----:B------:R-:W-:-:S07]  /*14e0*/  IMAD R14, R3, R2, R14 ;  /* 0x00000002030e7224 */ /* 0x000fce00078e020e */
.L_x_17:
[----:B------:R-:W-:Y:S01]  /*14f0*/  BAR.SYNC.DEFER_BLOCKING 0x0 ;  /* 0x0000000000007b1d */ /* 0x000fe20000010000 */
[----:B------:R-:W-:Y:S01]  /*1500*/  UISETP.NE.AND UP1, UPT, UR8, 0x2, UPT ;  /* 0x000000020800788c */ /* 0x000fe2000bf25270 */
[----:B------:R-:W-:Y:S02]  /*1510*/  ISETP.NE.OR P5, PT, R0, 0x2, !P5 ;  /* 0x000000020000780c */ /* 0x000fe40006fa5670 */
[----:B------:R-:W-:-:S06]  /*1520*/  LOP3.LUT R2, R93, 0x1f, RZ, 0xc0, !PT ;  /* 0x0000001f5d027812 */ /* 0x000fcc00078ec0ff */
[----:B------:R-:W-:Y:S05]  /*1530*/  BRA.U UP1, `(.L_x_18) ;  /* 0x00000019013c7547 */ /* 0x000fea000b800000 */
[----:B------:R-:W1:Y:S01]  /*1540*/  LDCU UR13, c[0x0][0x38c] ;  /* 0x00007180ff0d77ac */ /* 0x000e620008000800 */
[----:B------:R-:W2:Y:S01]  /*1550*/  LDC R8, c[0x0][0x370] ;  /* 0x0000dc00ff087b82 */ /* 0x000ea20000000800 */
[----:B------:R-:W-:Y:S01]  /*1560*/  PLOP3.LUT P1, PT, PT, PT, UP2, 0x80, 0x8 ;  /* 0x000000000008781c */ /* 0x000fe20003f2f028 */
[----:B------:R-:W-:Y:S01]  /*1570*/  IMAD.MOV.U32 R17, RZ, RZ, 0x1 ;  /* 0x00000001ff117424 */ /* 0x000fe200078e00ff */
[----:B------:R-:W-:Y:S01]  /*1580*/  ISETP.EQ.OR P4, PT, R2, RZ, P5 ;  /* 0x000000ff0200720c */ /* 0x000fe20002f82670 */
[----:B------:R-:W-:Y:S01]  /*1590*/  IMAD.MOV.U32 R16, RZ, RZ, RZ ;  /* 0x000000ffff107224 */ /* 0x000fe200078e00ff */
[----:B------:R-:W-:Y:S02]  /*15a0*/  PLOP3.LUT P1, PT, P1, PT, PT, 0x8, 0x80 ;  /* 0x000000000080781c */ /* 0x000fe40000f2e170 */
[----:B------:R-:W-:Y:S01]  /*15b0*/  CS2R R12, SRZ ;  /* 0x00000000000c7805 */ /* 0x000fe2000001ff00 */
[----:B------:R-:W-:Y:S01]  /*15c0*/  IMAD.MOV.U32 R11, RZ, RZ, 0x1 ;  /* 0x00000001ff0b7424 */ /* 0x000fe200078e00ff */
[----:B------:R-:W4:Y:S01]  /*15d0*/  LDC R0, c[0x0][0x374] ;  /* 0x0000dd00ff007b82 */ /* 0x000f220000000800 */
[----:B------:R-:W2:Y:S01]  /*15e0*/  LDCU.64 UR22, c[0x0][0x348] ;  /* 0x00006900ff1677ac */ /* 0x000ea20008000a00 */
[----:B------:R-:W-:Y:S01]  /*15f0*/  UMOV UR6, URZ ;  /* 0x000000ff00067c82 */ /* 0x000fe20008000000 */
[----:B-1----:R-:W-:-:S04]  /*1600*/  UIADD3 UR5, UPT, UPT, UR13, 0x1f, URZ ;  /* 0x0000001f0d057890 */ /* 0x002fc8000fffe0ff */
[----:B------:R-:W-:-:S04]  /*1610*/  USHF.R.S32.HI UR4, URZ, 0x1f, UR5 ;  /* 0x0000001fff047899 */ /* 0x000fc80008011405 */
[----:B------:R-:W-:-:S04]  /*1620*/  ULEA.HI UR4, UR4, UR5, URZ, 0x5 ;  /* 0x0000000504047291 */ /* 0x000fc8000f8f28ff */
[----:B------:R-:W-:Y:S02]  /*1630*/  USHF.R.S32.HI UR15, URZ, 0x5, UR4 ;  /* 0x00000005ff0f7899 */ /* 0x000fe40008011404 */
[----:B------:R-:W-:Y:S02]  /*1640*/  UIADD3 UR4, UPT, UPT, UR13, -0x1, URZ ;  /* 0xffffffff0d047890 */ /* 0x000fe4000fffe0ff */
[----:B------:R-:W-:Y:S02]  /*1650*/  UISETP.LT.U32.AND UP0, UPT, UR15, 0x10, UPT ;  /* 0x000000100f00788c */ /* 0x000fe4000bf01070 */
[----:B------:R-:W-:Y:S02]  /*1660*/  UISETP.GE.U32.AND UP1, UPT, UR4, -0x3f, UPT ;  /* 0xffffffc10400788c */ /* 0x000fe4000bf26070 */
[----:B------:R-:W-:Y:S02]  /*1670*/  USEL UR14, UR15, 0x10, UP0 ;  /* 0x000000100f0e7887 */ /* 0x000fe40008000000 */
[----:B------:R-:W-:-:S02]  /*1680*/  UIADD3 UR13, UPT, UPT, UR13, 0x3e, URZ ;  /* 0x0000003e0d0d7890 */ /* 0x000fc4000fffe0ff */
[----:B------:R-:W-:Y:S02]  /*1690*/  UIADD3 UR5, UPT, UPT, UR14, -0x1, URZ ;  /* 0xffffffff0e057890 */ /* 0x000fe4000fffe0ff */
[----:B------:R-:W-:-:S03]  /*16a0*/  UIADD3 UR7, UPT, UPT, UR15, -UR14, URZ ;  /* 0x8000000e0f077290 */ /* 0x000fc6000fffe0ff */
[----:B------:R-:W-:-:S04]  /*16b0*/  @UP1 UIADD3 UR5, UPT, UPT, UR14, URZ, URZ ;  /* 0x000000ff0e051290 */ /* 0x000fc8000fffe0ff */
[----:B--2---:R-:W-:-:S12]  /*16c0*/  UIADD3 UR5, UPT, UPT, UR5, 0x1, URZ ;  /* 0x0000000105057890 */ /* 0x004fd8000fffe0ff */
.L_x_36:
[----:B------:R-:W-:Y:S01]  /*16d0*/  UISETP.NE.AND UP0, UPT, UR37, URZ, UPT ;  /* 0x000000ff2500728c */ /* 0x000fe2000bf05270 */
[----:B------:R-:W1:Y:S08]  /*16e0*/  S2UR UR37, SR_CgaCtaId ;  /* 0x00000000002579c3 */ /* 0x000e700000008800 */
[----:B------:R-:W-:Y:S05]  /*16f0*/  BRA.U UP0, `(.L_x_19) ;  /* 0x0000000100347547 */ /* 0x000fea000b800000 */
[----:B------:R-:W2:Y:S01]  /*1700*/  S2R R2, SR_CgaCtaId ;  /* 0x0000000000027919 */ /* 0x000ea20000008800 */
[----:B------:R-:W-:-:S04]  /*1710*/  MOV R3, 0x400 ;  /* 0x0000040000037802 */ /* 0x000fc80000000f00 */
[----:B--2---:R-:W-:Y:S02]  /*1720*/  LEA R2, R2, R3, 0x18 ;  /* 0x0000000302027211 */ /* 0x004fe400078ec0ff */
[----:B------:R-:W-:-:S03]  /*1730*/  SHF.L.U32 R3, R11, 0x1f, RZ ;  /* 0x0000001f0b037819 */ /* 0x000fc600000006ff */
[----:B------:R-:W-:-:S04]  /*1740*/  IMAD R2, R12, 0x8, R2 ;  /* 0x000000080c027824 */ /* 0x000fc800078e0202 */
[----:B------:R-:W2:Y:S02]  /*1750*/  SYNCS.PHASECHK.TRANS64.TRYWAIT P0, [R2+URZ+0x1b0], R3 ;  /* 0x0001b003020075a7 */ /* 0x000ea400080011ff */
[----:B--2---:R-:W-:Y:S05]  /*1760*/  @!P0 BRA `(.L_x_20) ;  /* 0x0000006400508947 */ /* 0x004fea0003800000 */
.L_x_128:
[----:B------:R-:W-:Y:S01]  /*1770*/  VIADD R12, R12, 0x1 ;  /* 0x000000010c0c7836 */ /* 0x000fe20000000000 */
[----:B------:R2:W-:Y:S04]  /*1780*/  SYNCS.ARRIVE.TRANS64.A1T0 RZ, [R2+URZ+0x1a0], RZ ;  /* 0x0001a0ff02ff79a7 */ /* 0x0005e800081000ff */
[----:B------:R-:W-:-:S04]  /*1790*/  ISETP.NE.AND P0, PT, R12, 0x2, PT ;  /* 0x000000020c00780c */ /* 0x000fc80003f05270 */
[----:B------:R-:W-:Y:S02]  /*17a0*/  SEL R12, R12, RZ, P0 ;  /* 0x000000ff0c0c7207 */ /* 0x000fe40000000000 */
[----:B--2---:R-:W-:-:S04]  /*17b0*/  SEL R2, RZ, 0x1, P0 ;  /* 0x00000001ff027807 */ /* 0x004fc80000000000 */
[----:B------:R-:W-:-:S07]  /*17c0*/  LOP3.LUT R11, R11, R2, RZ, 0x3c, !PT ;  /* 0x000000020b0b7212 */ /* 0x000fce00078e3cff */
.L_x_19:
[----:B------:R-:W-:Y:S01]  /*17d0*/  UMOV UR4, 0x400 ;  /* 0x0000040000047882 */ /* 0x000fe20000000000 */
[----:B------:R-:W-:Y:S01]  /*17e0*/  SHF.L.U32 R2, R17, 0x1f, RZ ;  /* 0x0000001f11027819 */ /* 0x000fe200000006ff */
[----:B-1----:R-:W-:Y:S01]  /*17f0*/  ULEA UR4, UR37, UR4, 0x18 ;  /* 0x0000000425047291 */ /* 0x002fe2000f8ec0ff */
[----:B------:R-:W-:Y:S01]  /*1800*/  R2UR UR34, R15 ;  /* 0x000000000f2272ca */ /* 0x000fe200000e0000 */
[----:B------:R-:W-:Y:S01]  /*1810*/  UISETP.GE.U32.AND UP0, UPT, UR13, 0x3f, UPT ;  /* 0x0000003f0d00788c */ /* 0x000fe2000bf06070 */
[----:B------:R-:W-:Y:S01]  /*1820*/  R2UR UR10, R14 ;  /* 0x000000000e0a72ca */ /* 0x000fe200000e0000 */
[----:B------:R-:W-:Y:S01]  /*1830*/  ULEA UR8, UR6, UR4, 0x3 ;  /* 0x0000000406087291 */ /* 0x000fe2000f8e18ff */
[----:B------:R-:W-:-:S08]  /*1840*/  UMOV UR21, URZ ;  /* 0x000000ff00157c82 */ /* 0x000fd00008000000 */
[----:B------:R1:W2:Y:S01]  /*1850*/  SYNCS.PHASECHK.TRANS64.TRYWAIT P0, [UR8+0x80], R2 ;  /* 0x00008002ff0075a7 */ /* 0x0002a20008001108 */
[----:B------:R-:W-:Y:S02]  /*1860*/  USHF.L.U32 UR34, UR34, 0x7, URZ ;  /* 0x0000000722227899 */ /* 0x000fe400080006ff */
[----:B------:R-:W-:Y:S01]  /*1870*/  USHF.L.U32 UR10, UR10, 0x6, URZ ;  /* 0x000000060a0a7899 */ /* 0x000fe200080006ff */
[----:B------:R-:W-:Y:S11]  /*1880*/  BRA.U !UP0, `(.L_x_21) ;  /* 0x0000000108c07547 */ /* 0x000ff6000b800000 */
[----:B------:R-:W-:Y:S01]  /*1890*/  UIADD3 UR18, UPT, UPT, UR34, 0x40, URZ ;  /* 0x0000004022127890 */ /* 0x000fe2000fffe0ff */
[----:B------:R-:W-:Y:S01]  /*18a0*/  UMOV UR24, URZ ;  /* 0x000000ff00187c82 */ /* 0x000fe20008000000 */
[----:B------:R-:W-:-:S10]  /*18b0*/  UMOV UR25, UR6 ;  /* 0x0000000600197c82 */ /* 0x000fd40008000000 */
.L_x_26:
[----:B-1----:R-:W-:Y:S01]  /*18c0*/  ULEA UR33, UR25, UR4, 0x3 ;  /* 0x0000000419217291 */ /* 0x002fe2000f8e18ff */
[----:B--2---:R-:W-:Y:S01]  /*18d0*/  @!P5 MOV R3, 0x3000 ;  /* 0x000030000003d802 */ /* 0x004fe20000000f00 */
[----:B--2---:R-:W-:Y:S10]  /*18e0*/  @P0 BRA `(.L_x_22) ;  /* 0x00000000000c0947 */ /* 0x004ff40003800000 */
[----:B------:R-:W-:-:S04]  /*18f0*/  SHF.L.U32 R4, R17, 0x1f, RZ ;  /* 0x0000001f11047819 */ /* 0x000fc800000006ff */
[----:B------:R-:W2:Y:S02]  /*1900*/  SYNCS.PHASECHK.TRANS64.TRYWAIT P0, [UR33+0x80], R4 ;  /* 0x00008004ff0075a7 */ /* 0x000ea40008001121 */
[----:B--2---:R-:W-:Y:S05]  /*1910*/  @!P0 BRA `(.L_x_23) ;  /* 0x0000006000f88947 */ /* 0x004fea0003800000 */
.L_x_22:
[----:B------:R2:W-:Y:S01]  /*1920*/  @!P5 SYNCS.ARRIVE.TRANS64 RZ, [UR33], R3 ;  /* 0x00000003ffffd9a7 */ /* 0x0005e20008000021 */
[----:B------:R-:W-:Y:S04]  /*1930*/  BSSY.RECONVERGENT B0, `(.L_x_24) ;  /* 0x0000003000007945 */ /* 0x000fe80003800200 */
[----:B------:R-:W-:Y:S05]  /*1940*/  @P4 BRA `(.L_x_25) ;  /* 0x0000000000044947 */ /* 0x000fea0003800000 */
[----:B------:R-:W-:Y:S05]  /*1950*/  BPT.TRAP 0x1 ;  /* 0x000000040000795c */ /* 0x000fea0000300000 */
.L_x_25:
[----:B------:R-:W-:Y:S05]  /*1960*/  BSYNC.RECONVERGENT B0 ;  /* 0x0000000000007941 */ /* 0x000fea0003800200 */
.L_x_24:
[----:B------:R-:W-:Y:S02]  /*1970*/  UIADD3 UR6, UPT, UPT, UR25, 0x1, URZ ;  /* 0x0000000119067890 */ /* 0x000fe4000fffe0ff */
[----:B------:R-:W-:Y:S02]  /*1980*/  ULEA UR16, UR25, UR4, 0xd ;  /* 0x0000000419107291 */ /* 0x000fe4000f8e68ff */
[----:B------:R-:W-:Y:S02]  /*1990*/  UISETP.NE.AND UP0, UPT, UR6, 0x10, UPT ;  /* 0x000000100600788c */ /* 0x000fe4000bf05270 */
[----:B------:R-:W-:Y:S02]  /*19a0*/  UIADD3 UR30, UP1, UPT, UR22, 0x80, URZ ;  /* 0x00000080161e7890 */ /* 0x000fe4000ff3e0ff */
[----:B------:R-:W-:Y:S02]  /*19b0*/  USEL UR9, URZ, 0x1, UP0 ;  /* 0x00000001ff097887 */ /* 0x000fe40008000000 */
[----:B------:R-:W-:-:S02]  /*19c0*/  USEL UR6, UR6, URZ, UP0 ;  /* 0x000000ff06067287 */ /* 0x000fc40008000000 */
[----:B------:R-:W-:Y:S02]  /*19d0*/  UIADD3 UR28, UP0, UPT, UR22, 0x180, URZ ;  /* 0x00000180161c7890 */ /* 0x000fe4000ff1e0ff */
[----:B------:R-:W-:Y:S01]  /*19e0*/  ULEA UR8, UR6, UR4, 0x3 ;  /* 0x0000000406087291 */ /* 0x000fe2000f8e18ff */
[----:B------:R-:W-:Y:S01]  /*19f0*/  LOP3.LUT R17, R17, UR9, RZ, 0x3c, !PT ;  /* 0x0000000911117c12 */ /* 0x000fe2000f8e3cff */
[----:B------:R-:W-:Y:S02]  /*1a00*/  USHF.L.U32 UR35, UR24, 0x5, URZ ;  /* 0x0000000518237899 */ /* 0x000fe400080006ff */
[----:B------:R-:W-:Y:S01]  /*1a10*/  UIADD3.X UR31, UPT, UPT, URZ, UR23, URZ, UP1, !UPT ;  /* 0x00000017ff1f7290 */ /* 0x000fe20008ffe4ff */
[----:B-1----:R-:W-:Y:S01]  /*1a20*/  SHF.L.U32 R2, R17, 0x1f, RZ ;  /* 0x0000001f11027819 */ /* 0x002fe200000006ff */
[----:B------:R-:W-:Y:S02]  /*1a30*/  UIADD3 UR32, UPT, UPT, UR16, 0x6400, URZ ;  /* 0x0000640010207890 */ /* 0x000fe4000fffe0ff */
[----:B------:R-:W-:Y:S01]  /*1a40*/  UIADD3 UR16, UPT, UPT, UR16, 0x7400, URZ ;  /* 0x0000740010107890 */ /* 0x000fe2000fffe0ff */
[----:B------:R1:W1:Y:S01]  /*1a50*/  SYNCS.PHASECHK.TRANS64.TRYWAIT P0, [UR8+0x80], R2 ;  /* 0x00008002ff0075a7 */ /* 0x0002620008001108 */
[----:B------:R-:W-:-:S02]  /*1a60*/  ULEA UR8, UR25, UR4, 0xc ;  /* 0x0000000419087291 */ /* 0x000fc4000f8e60ff */
[----:B------:R-:W-:Y:S02]  /*1a70*/  UIADD3.X UR29, UPT, UPT, URZ, UR23, URZ, UP0, !UPT ;  /* 0x00000017ff1d7290 */ /* 0x000fe400087fe4ff */
[----:B------:R-:W-:Y:S01]  /*1a80*/  UIADD3 UR8, UPT, UPT, UR8, 0x26400, URZ ;  /* 0x0002640008087890 */ /* 0x000fe2000fffe0ff */
[----:B------:R-:W-:Y:S01]  /*1a90*/  UMOV UR26, 0x0 ;  /* 0x00000000001a7882 */ /* 0x000fe20000000000 */
[----:B------:R-:W-:Y:S01]  /*1aa0*/  UMOV UR27, 0x10000000 ;  /* 0x10000000001b7882 */ /* 0x000fe20000000000 */
[----:B------:R-:W-:Y:S01]  /*1ab0*/  UMOV UR17, UR33 ;  /* 0x0000002100117c82 */ /* 0x000fe20008000000 */
[----:B------:R-:W-:Y:S01]  /*1ac0*/  UMOV UR20, UR36 ;  /* 0x0000002400147c82 */ /* 0x000fe20008000000 */
[----:B------:R-:W-:Y:S01]  /*1ad0*/  UMOV UR19, UR35 ;  /* 0x0000002300137c82 */ /* 0x000fe20008000000 */
[----:B------:R-:W-:Y:S01]  /*1ae0*/  UMOV UR12, UR36 ;  /* 0x00000024000c7c82 */ /* 0x000fe20008000000 */
[----:B------:R-:W-:Y:S01]  /*1af0*/  UMOV UR9, UR33 ;  /* 0x0000002100097c82 */ /* 0x000fe20008000000 */
[----:B------:R-:W-:Y:S01]  /*1b00*/  UMOV UR11, UR35 ;  /* 0x00000023000b7c82 */ /* 0x000fe20008000000 */
[----:B------:R1:W-:Y:S01]  /*1b10*/  UTMALDG.3D [UR32], [UR30], desc[UR26] ;  /* 0x00001a201e0075b4 */ /* 0x0003e20008011000 */
[----:B------:R-:W-:Y:S01]  /*1b20*/  UIADD3 UR24, UPT, UPT, UR24, 0x1, URZ ;  /* 0x0000000118187890 */ /* 0x000fe2000fffe0ff */
[----:B------:R-:W-:Y:S01]  /*1b30*/  UMOV UR21, UR5 ;  /* 0x0000000500157c82 */ /* 0x000fe20008000000 */
[----:B------:R-:W-:-:S02]  /*1b40*/  UMOV UR25, UR6 ;  /* 0x0000000600197c82 */ /* 0x000fc40008000000 */
[----:B------:R-:W-:Y:S01]  /*1b50*/  UISETP.NE.AND UP0, UPT, UR24, UR5, UPT ;  /* 0x000000051800728c */ /* 0x000fe2000bf05270 */
[----:B------:R1:W-:Y:S01]  /*1b60*/  UTMALDG.3D [UR16], [UR30], desc[UR26] ;  /* 0x00001a101e0075b4 */ /* 0x0003e20008011000 */
[----:B------:R1:W-:Y:S07]  /*1b70*/  UTMALDG.3D [UR8], [UR28], desc[UR26] ;  /* 0x00001a081c0075b4 */ /* 0x0003ee0008011000 */
[----:B------:R-:W-:Y:S05]  /*1b80*/  BRA.U UP0, `(.L_x_26) ;  /* 0xfffffffd004c7547 */ /* 0x000fea000b83ffff */
.L_x_21:
[----:B-1----:R-:W-:Y:S01]  /*1b90*/  ULEA UR8, UR6, UR4, 0x3 ;  /* 0x0000000406087291 */ /* 0x002fe2000f8e18ff */
[----:B------:R-:W-:Y:S01]  /*1ba0*/  SHF.L.U32 R2, R17, 0x1f, RZ ;  /* 0x0000001f11027819 */ /* 0x000fe200000006ff */
[----:B------:R-:W-:Y:S01]  /*1bb0*/  @!P1 SYNCS.ARRIVE.TRANS64.A1T0 RZ, [UR4+0x138], RZ ;  /* 0x000138ffffff99a7 */ /* 0x000fe20008100004 */
[----:B------:R-:W-:-:S06]  /*1bc0*/  UISETP.GT.AND UP0, UPT, UR15, UR14, UPT ;  /* 0x0000000e0f00728c */ /* 0x000fcc000bf04270 */
[----:B--2---:R1:W2:Y:S03]  /*1bd0*/  SYNCS.PHASECHK.TRANS64.TRYWAIT P0, [UR8+0x80], R2 ;  /* 0x00008002ff0075a7 */ /* 0x0042a60008001108 */
[----:B------:R-:W-:Y:S05]  /*1be0*/  BRA.U !UP0, `(.L_x_27) ;  /* 0x0000000108c47547 */ /* 0x000fea000b800000 */
[----:B------:R-:W-:Y:S02]  /*1bf0*/  UIADD3 UR29, UPT, UPT, UR7, UR21, URZ ;  /* 0x00000015071d7290 */ /* 0x000fe4000fffe0ff */
[----:B------:R-:W-:Y:S01]  /*1c00*/  UIADD3 UR18, UPT, UPT, UR34, 0x40, URZ ;  /* 0x0000004022127890 */ /* 0x000fe2000fffe0ff */
[----:B------:R-:W-:-:S11]  /*1c10*/  UMOV UR35, UR6 ;  /* 0x0000000600237c82 */ /* 0x000fd60008000000 */
.L_x_32:
[----:B-1----:R-:W-:Y:S01]  /*1c20*/  ULEA UR25, UR35, UR4, 0x3 ;  /* 0x0000000423197291 */ /* 0x002fe2000f8e18ff */
[----:B--2---:R-:W-:Y:S01]  /*1c30*/  @!P5 MOV R3, 0x3000 ;  /* 0x000030000003d802 */ /* 0x004fe20000000f00 */
[----:B--2---:R-:W-:Y:S10]  /*1c40*/  @P0 BRA `(.L_x_28) ;  /* 0x00000000000c0947 */ /* 0x004ff40003800000 */
[----:B------:R-:W-:-:S04]  /*1c50*/  SHF.L.U32 R4, R17, 0x1f, RZ ;  /* 0x0000001f11047819 */ /* 0x000fc800000006ff */
[----:B------:R-:W2:Y:S02]  /*1c60*/  SYNCS.PHASECHK.TRANS64.TRYWAIT P0, [UR25+0x80], R4 ;  /* 0x00008004ff0075a7 */ /* 0x000ea40008001119 */
[----:B--2---:R-:W-:Y:S05]  /*1c70*/  @!P0 BRA `(.L_x_29) ;  /* 0x0000006000388947 */ /* 0x004fea0003800000 */
.L_x_28:
[----:B------:R2:W-:Y:S01]  /*1c80*/  @!P5 SYNCS.ARRIVE.TRANS64 RZ, [UR25], R3 ;  /* 0x00000003ffffd9a7 */ /* 0x0005e20008000019 */
[----:B------:R-:W-:Y:S04]  /*1c90*/  BSSY.RECONVERGENT B0, `(.L_x_30) ;  /* 0x0000003000007945 */ /* 0x000fe80003800200 */
[----:B------:R-:W-:Y:S05]  /*1ca0*/  @P4 BRA `(.L_x_31) ;  /* 0x0000000000044947 */ /* 0x000fea0003800000 */
[----:B------:R-:W-:Y:S05]  /*1cb0*/  BPT.TRAP 0x1 ;  /* 0x000000040000795c */ /* 0x000fea0000300000 */
.L_x_31:
[----:B------:R-:W-:Y:S05]  /*1cc0*/  BSYNC.RECONVERGENT B0 ;  /* 0x0000000000007941 */ /* 0x000fea0003800200 */
.L_x_30:
        /* <DEDUP_REMOVED lines=10> */
[----:B------:R-:W-:Y:S01]  /*1d70*/  UIADD3 UR24, UPT, UPT, UR16, 0x6400, URZ ;  /* 0x0000640010187890 */ /* 0x000fe2000fffe0ff */
[----:B-1----:R-:W-:Y:S01]  /*1d80*/  SHF.L.U32 R2, R17, 0x1f, RZ ;  /* 0x0000001f11027819 */ /* 0x002fe200000006ff */
[----:B------:R-:W-:Y:S02]  /*1d90*/  UIADD3.X UR39, UPT, UPT, URZ, UR23, URZ, UP1, !UPT ;  /* 0x00000017ff277290 */ /* 0x000fe40008ffe4ff */
        /* <DEDUP_REMOVED lines=13> */
[----:B------:R-:W-:Y:S01]  /*1e70*/  UMOV UR9, UR25 ;  /* 0x0000001900097c82 */ /* 0x000fe20008000000 */
[----:B------:R1:W-:Y:S01]  /*1e80*/  UTMALDG.3D [UR24], [UR38], desc[UR30] ;  /* 0x00001e18260075b4 */ /* 0x0003e20008011000 */
[----:B------:R-:W-:Y:S01]  /*1e90*/  UMOV UR11, UR27 ;  /* 0x0000001b000b7c82 */ /* 0x000fe20008000000 */
[----:B------:R-:W-:Y:S01]  /*1ea0*/  UIADD3 UR21, UPT, UPT, UR21, 0x1, URZ ;  /* 0x0000000115157890 */ /* 0x000fe2000fffe0ff */
[----:B------:R-:W-:-:S03]  /*1eb0*/  UMOV UR35, UR6 ;  /* 0x0000000600237c82 */ /* 0x000fc60008000000 */
[----:B------:R-:W-:Y:S01]  /*1ec0*/  UISETP.NE.AND UP0, UPT, UR21, UR29, UPT ;  /* 0x0000001d1500728c */ /* 0x000fe2000bf05270 */
[----:B------:R1:W-:Y:S01]  /*1ed0*/  UTMALDG.3D [UR16], [UR38], desc[UR30] ;  /* 0x00001e10260075b4 */ /* 0x0003e20008011000 */
[----:B------:R1:W-:Y:S07]  /*1ee0*/  UTMALDG.3D [UR8], [UR32], desc[UR30] ;  /* 0x00001e08200075b4 */ /* 0x0003ee0008011000 */
[----:B------:R-:W-:Y:S05]  /*1ef0*/  BRA.U UP0, `(.L_x_32) ;  /* 0xfffffffd00487547 */ /* 0x000fea000b83ffff */
.L_x_27:
[C---:B-1----:R-:W-:Y:S01]  /*1f00*/  LEA R2, R16.reuse, UR4, 0x3 ;  /* 0x0000000410027c11 */ /* 0x042fe2000f8e18ff */
[----:B------:R-:W-:Y:S01]  /*1f10*/  NOP ;  /* 0x0000000000007918 */ /* 0x000fe20000000000 */
[----:B--2---:R-:W-:Y:S02]  /*1f20*/  SHF.L.U32 R3, R13, 0x1f, RZ ;  /* 0x0000001f0d037819 */ /* 0x004fe400000006ff */
[----:B------:R-:W-:Y:S02]  /*1f30*/  LEA R4, R16, UR4, 0x4 ;  /* 0x0000000410047c11 */ /* 0x000fe4000f8e20ff */
[----:B------:R-:W1:Y:S02]  /*1f40*/  SYNCS.PHASECHK.TRANS64.TRYWAIT P0, [R2+URZ+0x140], R3 ;  /* 0x00014003020075a7 */ /* 0x000e6400080011ff */
[----:B-1----:R-:W-:Y:S05]  /*1f50*/  @!P0 BRA `(.L_x_33) ;  /* 0x0000005c00988947 */ /* 0x002fea0003800000 */
.L_x_131:
[----:B------:R-:W2:Y:S01]  /*1f60*/  LDS.128 R4, [R4+0x1d0] ;  /* 0x0001d00004047984 */ /* 0x000ea20000000c00 */
[----:B---3--:R-:W-:Y:S01]  /*1f70*/  ISETP.GE.AND P0, PT, R40, 0x1, PT ;  /* 0x000000012800780c */ /* 0x008fe20003f06270 */
[----:B-1----:R-:W-:Y:S01]  /*1f80*/  VIADD R2, R2, 0x150 ;  /* 0x0000015002027836 */ /* 0x002fe20000000000 */
[----:B------:R-:W-:Y:S01]  /*1f90*/  @!PT LDS RZ, [RZ] ;  /* 0x00000000fffff984 */ /* 0x000fe20000000800 */
[----:B------:R-:W-:Y:S01]  /*1fa0*/  @!PT LDS RZ, [RZ] ;  /* 0x00000000fffff984 */ /* 0x000fe20000000800 */
[----:B------:R-:W-:Y:S01]  /*1fb0*/  @!PT LDS RZ, [RZ] ;  /* 0x00000000fffff984 */ /* 0x000fe20000000800 */
[----:B------:R-:W-:Y:S01]  /*1fc0*/  @!PT LDS RZ, [RZ] ;  /* 0x00000000fffff984 */ /* 0x000fe20000000800 */
[----:B------:R1:W-:Y:S06]  /*1fd0*/  MEMBAR.ALL.CTA ;  /* 0x0000000000007992 */ /* 0x0003ec0000008000 */
[----:B-1----:R-:W1:Y:S01]  /*1fe0*/  FENCE.VIEW.ASYNC.S ;  /* 0x00000000000073c6 */ /* 0x002e620000000000 */
[----:B------:R-:W-:-:S04]  /*1ff0*/  PRMT R2, RZ, 0x654, R2 ;  /* 0x00000654ff027816 */ /* 0x000fc80000000002 */
[----:B-1----:R1:W-:Y:S01]  /*2000*/  SYNCS.ARRIVE.TRANS64.RED.A1T0 RZ, [R2+URZ], RZ ;  /* 0x000000ff02ff79a7 */ /* 0x0023e200081004ff */
[----:B--2---:R-:W-:-:S13]  /*2010*/  LOP3.LUT P2, RZ, R6, 0x1, RZ, 0xc0, !PT ;  /* 0x0000000106ff7812 */ /* 0x004fda000784c0ff */
[----:B------:R-:W-:Y:S01]  /*2020*/  @P2 SHF.R.U32.HI R3, RZ, 0x10, R5 ;  /* 0x00000010ff032819 */ /* 0x000fe20000011605 */
[----:B------:R-:W-:Y:S01]  /*2030*/  VOTEU.ANY UP0, P2 ;  /* 0x0000000000ff7886 */ /* 0x000fe20001000100 */
[----:B------:R-:W-:Y:S02]  /*2040*/  @P2 MOV R10, R4 ;  /* 0x00000004000a2202 */ /* 0x000fe40000000f00 */
[----:B------:R-:W-:Y:S02]  /*2050*/  @P2 R2UR.BROADCAST UR8, R3 ;  /* 0x00000000030822ca */ /* 0x000fe400008e0000 */
[----:B------:R-:W-:-:S11]  /*2060*/  @P2 LOP3.LUT R9, R5, 0xffff, RZ, 0xc0, !PT ;  /* 0x0000ffff05092812 */ /* 0x000fd600078ec0ff */
[----:B------:R-:W-:Y:S01]  /*2070*/  @UP0 UMOV UR36, UR8 ;  /* 0x0000000800240c82 */ /* 0x000fe20008000000 */
[----:B-1----:R-:W-:Y:S05]  /*2080*/  @!P0 BRA `(.L_x_34) ;  /* 0x0000000000b88947 */ /* 0x002fea0003800000 */
[----:B------:R-:W4:Y:S01]  /*2090*/  LDC.64 R4, c[0x0][0xb18] ;  /* 0x0002c600ff047b82 */ /* 0x000f220000000a00 */
[----:B------:R-:W-:-:S07]  /*20a0*/  ISETP.NE.AND P3, PT, R40, 0x1, PT ;  /* 0x000000012800780c */ /* 0x000fce0003f65270 */
[----:B------:R-:W1:Y:S08]  /*20b0*/  LDC.64 R6, c[0x0][0xb10] ;  /* 0x0002c400ff067b82 */ /* 0x000e700000000a00 */
[----:B------:R-:W2:Y:S08]  /*20c0*/  LDC R14, c[0x0][0xb20] ;  /* 0x0002c800ff0e7b82 */ /* 0x000eb00000000800 */
[----:B------:R-:W3:Y:S01]  /*20d0*/  LDC R15, c[0x0][0xb0c] ;  /* 0x0002c300ff0f7b82 */ /* 0x000ee20000000800 */
[----:B----4-:R-:W-:Y:S01]  /*20e0*/  IMAD.HI.U32 R19, R0, R5, RZ ;  /* 0x0000000500137227 */ /* 0x010fe200078e00ff */
[----:B------:R-:W-:-:S03]  /*20f0*/  ISETP.NE.AND P0, PT, R4, 0x1, PT ;  /* 0x000000010400780c */ /* 0x000fc60003f05270 */
[----:B------:R-:W-:-:S03]  /*2100*/  IMAD.HI.U32 R5, R9, R5, RZ ;  /* 0x0000000509057227 */ /* 0x000fc600078e00ff */
[----:B------:R-:W4:Y:S01]  /*2110*/  LDC.64 R2, c[0x0][0xb28] ;  /* 0x0002ca00ff027b82 */ /* 0x000f220000000a00 */
[----:B-1----:R-:W-:-:S04]  /*2120*/  IMAD.HI.U32 R20, R8, R6, RZ ;  /* 0x0000000608147227 */ /* 0x002fc800078e00ff */
[----:B------:R-:W-:Y:S01]  /*2130*/  IMAD.HI.U32 R21, R10, R6, RZ ;  /* 0x000000060a157227 */ /* 0x000fe200078e00ff */
[----:B------:R-:W-:Y:S02]  /*2140*/  SHF.R.U32.HI R20, RZ, R7, R20 ;  /* 0x00000007ff147219 */ /* 0x000fe40000011614 */
[-C--:B--2---:R-:W-:Y:S02]  /*2150*/  SHF.R.U32.HI R19, RZ, R14.reuse, R19 ;  /* 0x0000000eff137219 */ /* 0x084fe40000011613 */
[----:B------:R-:W-:Y:S02]  /*2160*/  SHF.R.U32.HI R5, RZ, R14, R5 ;  /* 0x0000000eff057219 */ /* 0x000fe40000011605 */
[----:B------:R-:W-:Y:S02]  /*2170*/  SEL R19, R0, R19, !P0 ;  /* 0x0000001300137207 */ /* 0x000fe40004000000 */
[----:B------:R-:W-:Y:S02]  /*2180*/  SHF.R.U32.HI R21, RZ, R7, R21 ;  /* 0x00000007ff157219 */ /* 0x000fe40000011615 */
[----:B---3--:R-:W-:-:S02]  /*2190*/  ISETP.NE.AND P1, PT, R15, 0x1, PT ;  /* 0x000000010f00780c */ /* 0x008fc40003f25270 */
[----:B------:R-:W-:Y:S02]  /*21a0*/  SEL R5, R9, R5, !P0 ;  /* 0x0000000509057207 */ /* 0x000fe40004000000 */
[----:B------:R-:W-:Y:S02]  /*21b0*/  SEL R20, R8, R20, !P1 ;  /* 0x0000001408147207 */ /* 0x000fe40004800000 */
[----:B------:R-:W-:Y:S01]  /*21c0*/  SEL R21, R10, R21, !P1 ;  /* 0x000000150a157207 */ /* 0x000fe20004800000 */
[----:B----4-:R-:W-:-:S04]  /*21d0*/  IMAD.HI.U32 R18, R19, R2, RZ ;  /* 0x0000000213127227 */ /* 0x010fc800078e00ff */
        /* <DEDUP_REMOVED lines=10> */
[----:B------:R-:W-:-:S04]  /*2280*/  @!P0 IMAD.HI.U32 R7, R21, R2, RZ ;  /* 0x0000000215078227 */ /* 0x000fc800078e00ff */
[----:B------:R-:W-:Y:S01]  /*2290*/  IMAD.MOV R2, RZ, RZ, -R6 ;  /* 0x000000ffff027224 */ /* 0x000fe200078e0a06 */
[----:B------:R-:W-:Y:S02]  /*22a0*/  @!P0 SHF.R.U32.HI R3, RZ, R3, R7 ;  /* 0x00000003ff038219 */ /* 0x000fe40000011607 */
[----:B------:R-:W-:Y:S01]  /*22b0*/  IADD3 R7, PT, PT, -R5, RZ, RZ ;  /* 0x000000ff05077210 */ /* 0x000fe20007ffe1ff */
[----:B------:R-:W-:Y:S01]  /*22c0*/  IMAD R2, R40, R2, R5 ;  /* 0x0000000228027224 */ /* 0x000fe200078e0205 */
        /* <DEDUP_REMOVED lines=10> */
.L_x_34:
[----:B------:R-:W1:Y:S02]  /*2370*/  LDCU UR8, c[0x0][0xb30] ;  /* 0x00016600ff0877ac */ /* 0x000e640008000800 */
[----:B-1----:R-:W-:-:S09]  /*2380*/  UISETP.NE.AND UP0, UPT, UR8, 0x1, UPT ;  /* 0x000000010800788c */ /* 0x002fd2000bf05270 */
[----:B------:R-:W-:Y:S05]  /*2390*/  BRA.U UP0, `(.L_x_35) ;  /* 0x0000000100407547 */ /* 0x000fea000b800000 */
[----:B------:R-:W1:Y:S08]  /*23a0*/  LDC.64 R4, c[0x0][0xb10] ;  /* 0x0002c400ff047b82 */ /* 0x000e700000000a00 */
[----:B------:R-:W2:Y:S08]  /*23b0*/  LDC.64 R2, c[0x0][0xb18] ;  /* 0x0002c600ff027b82 */ /* 0x000eb00000000a00 */
[----:B------:R-:W3:Y:S08]  /*23c0*/  LDC R6, c[0x0][0xb20] ;  /* 0x0002c800ff067b82 */ /* 0x000ef00000000800 */
[----:B------:R-:W4:Y:S01]  /*23d0*/  LDC R7, c[0x0][0xb0c] ;  /* 0x0002c300ff077b82 */ /* 0x000f220000000800 */
[----:B-1----:R-:W-:-:S05]  /*23e0*/  IMAD.HI.U32 R4, R10, R4, RZ ;  /* 0x000000040a047227 */ /* 0x002fca00078e00ff */
[----:B------:R-:W-:Y:S01]  /*23f0*/  SHF.R.U32.HI R4, RZ, R5, R4 ;  /* 0x00000005ff047219 */ /* 0x000fe20000011604 */
[----:B--2---:R-:W-:Y:S01]  /*2400*/  IMAD.HI.U32 R3, R9, R3, RZ ;  /* 0x0000000309037227 */ /* 0x004fe200078e00ff */
[----:B------:R-:W-:-:S04]  /*2410*/  ISETP.NE.AND P0, PT, R2, 0x1, PT ;  /* 0x000000010200780c */ /* 0x000fc80003f05270 */
[----:B---3--:R-:W-:-:S04]  /*2420*/  SHF.R.U32.HI R3, RZ, R6, R3 ;  /* 0x00000006ff037219 */ /* 0x008fc80000011603 */
[----:B------:R-:W-:Y:S02]  /*2430*/  SEL R3, R9, R3, !P0 ;  /* 0x0000000309037207 */ /* 0x000fe40004000000 */
[----:B----4-:R-:W-:-:S04]  /*2440*/  ISETP.NE.AND P1, PT, R7, 0x1, PT ;  /* 0x000000010700780c */ /* 0x010fc80003f25270 */
[----:B------:R-:W-:-:S05]  /*2450*/  SEL R4, R10, R4, !P1 ;  /* 0x000000040a047207 */ /* 0x000fca0004800000 */
[----:B------:R-:W-:Y:S02]  /*2460*/  IMAD.IADD R5, R3, 0x1, -R4 ;  /* 0x0000000103057824 */ /* 0x000fe400078e0a04 */
[----:B------:R-:W-:Y:S02]  /*2470*/  IMAD.IADD R3, R4, 0x1, -R3 ;  /* 0x0000000104037824 */ /* 0x000fe400078e0a03 */
[----:B------:R-:W-:Y:S02]  /*2480*/  IMAD R10, R5, R7, R10 ;  /* 0x00000007050a7224 */ /* 0x000fe400078e020a */
[----:B------:R-:W-:-:S07]  /*2490*/  IMAD R9, R3, R2, R9 ;  /* 0x0000000203097224 */ /* 0x000fce00078e0209 */
.L_x_35:
[----:B------:R-:W-:Y:S01]  /*24a0*/  VIADD R16, R16, 0x1 ;  /* 0x0000000110107836 */ /* 0x000fe20000000000 */
[----:B------:R-:W-:Y:S01]  /*24b0*/  PLOP3.LUT P1, PT, PT, PT, PT, 0x80, 0x8 ;  /* 0x000000000008781c */ /* 0x000fe20003f2f070 */
[----:B------:R-:W-:Y:S02]  /*24c0*/  IMAD.IADD R15, R10, 0x1, R87 ;  /* 0x000000010a0f7824 */ /* 0x000fe400078e0257 */
[----:B------:R-:W-:Y:S01]  /*24d0*/  IMAD.IADD R14, R9, 0x1, R86 ;  /* 0x00000001090e7824 */ /* 0x000fe200078e0256 */
[----:B------:R-:W-:-:S04]  /*24e0*/  ISETP.NE.AND P0, PT, R16, 0x2, PT ;  /* 0x000000021000780c */ /* 0x000fc80003f05270 */
[----:B------:R-:W-:Y:S02]  /*24f0*/  SEL R2, RZ, 0x1, P0 ;  /* 0x00000001ff027807 */ /* 0x000fe40000000000 */
[----:B------:R-:W-:Y:S02]  /*2500*/  SEL R16, R16, RZ, P0 ;  /* 0x000000ff10107207 */ /* 0x000fe40000000000 */
[----:B------:R-:W-:Y:S01]  /*2510*/  LOP3.LUT R13, R13, R2, RZ, 0x3c, !PT ;  /* 0x000000020d0d7212 */ /* 0x000fe200078e3cff */
[----:B------:R-:W-:Y:S06]  /*2520*/  @P2 BRA `(.L_x_36) ;  /* 0xfffffff000682947 */ /* 0x000fec000383ffff */
[----:B------:R-:W-:Y:S01]  /*2530*/  UIADD3 UR4, UPT, UPT, UR4, 0x80, URZ ;  /* 0x0000008004047890 */ /* 0x000fe2000fffe0ff */
[----:B------:R-:W-:-:S03]  /*2540*/  SHF.L.U32 R2, R17, 0x1f, RZ ;  /* 0x0000001f11027819 */ /* 0x000fc600000006ff */
[----:B------:R-:W-:-:S09]  /*2550*/  ULEA UR5, UR6, UR4, 0x3 ;  /* 0x0000000406057291 */ /* 0x000fd2000f8e18ff */
[----:B------:R-:W1:Y:S02]  /*2560*/  SYNCS.PHASECHK.TRANS64.TRYWAIT P0, [UR5], R2 ;  /* 0x00000002ff0075a7 */ /* 0x000e640008001105 */
[----:B-1----:R-:W-:Y:S05]  /*2570*/  @!P0 BRA `(.L_x_37) ;  /* 0x0000005800248947 */ /* 0x002fea0003800000 */
.L_x_133:
[----:B------:R-:W-:-:S04]  /*2580*/  UIADD3 UR6, UPT, UPT, UR6, 0x1, URZ ;  /* 0x0000000106067890 */ /* 0x000fc8000fffe0ff */
[----:B------:R-:W-:-:S04]  /*2590*/  UISETP.NE.AND UP0, UPT, UR6, 0x10, UPT ;  /* 0x000000100600788c */ /* 0x000fc8000bf05270 */
[----:B------:R-:W-:Y:S02]  /*25a0*/  USEL UR7, URZ, 0x1, UP0 ;  /* 0x00000001ff077887 */ /* 0x000fe40008000000 */
[----:B------:R-:W-:-:S04]  /*25b0*/  USEL UR6, UR6, URZ, UP0 ;  /* 0x000000ff06067287 */ /* 0x000fc80008000000 */
[----:B------:R-:W-:Y:S01]  /*25c0*/  ULEA UR5, UR6, UR4, 0x3 ;  /* 0x0000000406057291 */ /* 0x000fe2000f8e18ff */
[----:B-1----:R-:W-:-:S04]  /*25d0*/  LOP3.LUT R2, R17, UR7, RZ, 0x3c, !PT ;  /* 0x0000000711027c12 */ /* 0x002fc8000f8e3cff */
[----:B------:R-:W-:-:S04]  /*25e0*/  SHF.L.U32 R3, R2, 0x1f, RZ ;  /* 0x0000001f02037819 */ /* 0x000fc800000006ff */
[----:B------:R-:W1:Y:S02]  /*25f0*/  SYNCS.PHASECHK.TRANS64.TRYWAIT P0, [UR5], R3 ;  /* 0x00000003ff0075a7 */ /* 0x000e640008001105 */
[----:B-1----:R-:W-:Y:S05]  /*2600*/  @!P0 BRA `(.L_x_38) ;  /* 0x0000005800188947 */ /* 0x002fea0003800000 */
.L_x_135:
[----:B------:R-:W-:-:S04]  /*2610*/  UIADD3 UR6, UPT, UPT, UR6, 0x1, URZ ;  /* 0x0000000106067890 */ /* 0x000fc8000fffe0ff */
[----:B------:R-:W-:-:S04]  /*2620*/  UISETP.NE.AND UP0, UPT, UR6, 0x10, UPT ;  /* 0x000000100600788c */ /* 0x000fc8000bf05270 */
[----:B------:R-:W-:Y:S02]  /*2630*/  USEL UR7, URZ, 0x1, UP0 ;  /* 0x00000001ff077887 */ /* 0x000fe40008000000 */
[----:B------:R-:W-:-:S04]  /*2640*/  USEL UR6, UR6, URZ, UP0 ;  /* 0x000000ff06067287 */ /* 0x000fc80008000000 */
[----:B------:R-:W-:Y:S01]  /*2650*/  ULEA UR5, UR6, UR4, 0x3 ;  /* 0x0000000406057291 */ /* 0x000fe2000f8e18ff */
[----:B------:R-:W-:-:S04]  /*2660*/  LOP3.LUT R2, R2, UR7, RZ, 0x3c, !PT ;  /* 0x0000000702027c12 */ /* 0x000fc8000f8e3cff */
[----:B-1----:R-:W-:-:S04]  /*2670*/  SHF.L.U32 R3, R2, 0x1f, RZ ;  /* 0x0000001f02037819 */ /* 0x002fc800000006ff */
[----:B------:R-:W1:Y:S02]  /*2680*/  SYNCS.PHASECHK.TRANS64.TRYWAIT P0, [UR5], R3 ;  /* 0x00000003ff0075a7 */ /* 0x000e640008001105 */
[----:B-1----:R-:W-:Y:S05]  /*2690*/  @!P0 BRA `(.L_x_39) ;  /* 0x00000058000c8947 */ /* 0x002fea0003800000 */
.L_x_137:
        /* <DEDUP_REMOVED lines=9> */
.L_x_139:
        /* <DEDUP_REMOVED lines=9> */
.L_x_141:
        /* <DEDUP_REMOVED lines=9> */
.L_x_143:
        /* <DEDUP_REMOVED lines=9> */
.L_x_145:
        /* <DEDUP_REMOVED lines=9> */
.L_x_147:
        /* <DEDUP_REMOVED lines=9> */
.L_x_149:
        /* <DEDUP_REMOVED lines=9> */
.L_x_151:
        /* <DEDUP_REMOVED lines=9> */
.L_x_153:
        /* <DEDUP_REMOVED lines=9> */
.L_x_155:
        /* <DEDUP_REMOVED lines=9> */
.L_x_157:
        /* <DEDUP_REMOVED lines=9> */
.L_x_159:
        /* <DEDUP_REMOVED lines=9> */
.L_x_161:
[----:B------:R-:W-:-:S04]  /*2d60*/  UIADD3 UR6, UPT, UPT, UR6, 0x1, URZ ;  /* 0x0000000106067890 */ /* 0x000fc8000fffe0ff */
[----:B------:R-:W-:-:S04]  /*2d70*/  UISETP.NE.AND UP0, UPT, UR6, 0x10, UPT ;  /* 0x000000100600788c */ /* 0x000fc8000bf05270 */
[----:B------:R-:W-:Y:S02]  /*2d80*/  USEL UR5, URZ, 0x1, UP0 ;  /* 0x00000001ff057887 */ /* 0x000fe40008000000 */
[----:B------:R-:W-:-:S04]  /*2d90*/  USEL UR6, UR6, URZ, UP0 ;  /* 0x000000ff06067287 */ /* 0x000fc80008000000 */
[----:B------:R-:W-:Y:S01]  /*2da0*/  ULEA UR6, UR6, UR4, 0x3 ;  /* 0x0000000406067291 */ /* 0x000fe2000f8e18ff */
[----:B------:R-:W-:-:S04]  /*2db0*/  LOP3.LUT R2, R2, UR5, RZ, 0x3c, !PT ;  /* 0x0000000502027c12 */ /* 0x000fc8000f8e3cff */
[----:B------:R-:W-:Y:S01]  /*2dc0*/  SHF.L.U32 R2, R2, 0x1f, RZ ;  /* 0x0000001f02027819 */ /* 0x000fe200000006ff */
[----:B-1--4-:R-:W-:-:S07]  /*2dd0*/  IMAD.U32 R0, RZ, RZ, UR6 ;  /* 0x00000006ff007e24 */ /* 0x012fce000f8e00ff */
.L_x_52:
[----:B-1----:R1:W2:Y:S02]  /*2de0*/  SYNCS.PHASECHK.TRANS64.TRYWAIT P0, [R0+URZ], R2 ;  /* 0x00000002000075a7 */ /* 0x0022a400080011ff */
[----:B--2---:R-:W-:Y:S05]  /*2df0*/  @!P0 NANOSLEEP.SYNCS 0x989680 ;  /* 0x009896800000895d */ /* 0x004fea0003900000 */
[----:B------:R-:W2:Y:S02]  /*2e00*/  @!P0 SYNCS.PHASECHK.TRANS64 P0, [R0+URZ], R2 ;  /* 0x00000002000085a7 */ /* 0x000ea400080010ff */
[----:B--2---:R-:W-:Y:S05]  /*2e10*/  @P0 EXIT ;  /* 0x000000000000094d */ /* 0x004fea0003800000 */
[----:B------:R-:W-:Y:S05]  /*2e20*/  BRA `(.L_x_52) ;  /* 0xfffffffc00ec7947 */ /* 0x000fea000383ffff */
.L_x_18:
[----:B------:R-:W-:-:S04]  /*2e30*/  UISETP.NE.AND UP1, UPT, UR37, URZ, UPT ;  /* 0x000000ff2500728c */ /* 0x000fc8000bf25270 */
[----:B------:R-:W-:-:S09]  /*2e40*/  UISETP.NE.OR UP1, UPT, UR8, 0x1, UP1 ;  /* 0x000000010800788c */ /* 0x000fd20008f25670 */
[----:B------:R-:W-:Y:S05]  /*2e50*/  BRA.U UP1, `(.L_x_53) ;  /* 0x0000000501487547 */ /* 0x000fea000b800000 */
[----:B------:R-:W-:Y:S01]  /*2e60*/  ISETP.NE.AND P2, PT, R2, RZ, PT ;  /* 0x000000ff0200720c */ /* 0x000fe20003f45270 */
[----:B------:R-:W-:Y:S01]  /*2e70*/  IMAD.MOV.U32 R12, RZ, RZ, 0x1 ;  /* 0x00000001ff0c7424 */ /* 0x000fe200078e00ff */
[----:B------:R-:W-:Y:S02]  /*2e80*/  CS2R R10, SRZ ;  /* 0x00000000000a7805 */ /* 0x000fe4000001ff00 */
[----:B------:R-:W-:Y:S01]  /*2e90*/  CS2R R8, SRZ ;  /* 0x0000000000087805 */ /* 0x000fe2000001ff00 */
[----:B------:R-:W-:Y:S01]  /*2ea0*/  UMOV UR4, 0x400 ;  /* 0x0000040000047882 */ /* 0x000fe20000000000 */
[----:B------:R-:W-:Y:S01]  /*2eb0*/  UMOV UR6, URZ ;  /* 0x000000ff00067c82 */ /* 0x000fe20008000000 */
[----:B------:R-:W-:-:S12]  /*2ec0*/  ULEA UR37, UR37, UR4, 0x18 ;  /* 0x0000000425257291 */ /* 0x000fd8000f8ec0ff */
.L_x_57:
[----:B------:R-:W-:Y:S02]  /*2ed0*/  LEA R0, R8, UR37, 0x3 ;  /* 0x0000002508007c11 */ /* 0x000fe4000f8e18ff */
[----:B------:R-:W-:-:S03]  /*2ee0*/  SHF.L.U32 R4, R9, 0x1f, RZ ;  /* 0x0000001f09047819 */ /* 0x000fc600000006ff */
[----:B------:R-:W-:Y:S01]  /*2ef0*/  VIADD R5, R0, 0x1b0 ;  /* 0x000001b000057836 */ /* 0x000fe20000000000 */
[----:B------:R-:W1:Y:S02]  /*2f00*/  SYNCS.PHASECHK.TRANS64.TRYWAIT P0, [R0+URZ+0x1a0], R4 ;  /* 0x0001a004000075a7 */ /* 0x000e6400080011ff */
[----:B-1----:R-:W-:Y:S05]  /*2f10*/  @!P0 BRA `(.L_x_54) ;  /* 0x0000005400248947 */ /* 0x002fea0003800000 */
.L_x_162:
[----:B------:R-:W-:Y:S01]  /*2f20*/  ULEA UR5, UR6, UR37, 0x3 ;  /* 0x0000002506057291 */ /* 0x000fe2000f8e18ff */
[----:B-1----:R-:W-:Y:S01]  /*2f30*/  PRMT R0, RZ, 0x654, R5 ;  /* 0x00000654ff007816 */ /* 0x002fe20000000005 */
[----:B------:R-:W-:Y:S01]  /*2f40*/  @!P2 IMAD.MOV.U32 R4, RZ, RZ, 0x10 ;  /* 0x00000010ff04a424 */ /* 0x000fe200078e00ff */
[----:B------:R-:W-:Y:S01]  /*2f50*/  SHF.L.U32 R5, R12, 0x1f, RZ ;  /* 0x0000001f0c057819 */ /* 0x000fe200000006ff */
[----:B------:R-:W-:Y:S01]  /*2f60*/  UIADD3 UR4, UPT, UPT, UR5, 0x140, URZ ;  /* 0x0000014005047890 */ /* 0x000fe2000fffe0ff */
[----:B------:R1:W-:Y:S05]  /*2f70*/  SYNCS.ARRIVE.TRANS64.RED.A1T0 RZ, [R0+URZ], RZ ;  /* 0x000000ff00ff79a7 */ /* 0x0003ea00081004ff */
[----:B------:R-:W-:Y:S01]  /*2f80*/  IMAD.U32 R6, RZ, RZ, UR4 ;  /* 0x00000004ff067e24 */ /* 0x000fe2000f8e00ff */
[----:B------:R-:W2:Y:S04]  /*2f90*/  SYNCS.PHASECHK.TRANS64.TRYWAIT P0, [UR5+0x150], R5 ;  /* 0x00015005ff0075a7 */ /* 0x000ea80008001105 */
[----:B------:R-:W-:Y:S01]  /*2fa0*/  PRMT R6, R2, 0x654, R6 ;  /* 0x0000065402067816 */ /* 0x000fe20000000006 */
[----:B-12---:R-:W-:Y:S06]  /*2fb0*/  @!P0 BRA `(.L_x_55) ;  /* 0x0000005400108947 */ /* 0x006fec0003800000 */
.L_x_164:
[----:B------:R-:W-:Y:S01]  /*2fc0*/  ULEA UR4, UR6, UR37, 0x4 ;  /* 0x0000002506047291 */ /* 0x000fe2000f8e20ff */
[----:B------:R-:W-:Y:S01]  /*2fd0*/  SEL R3, R6, R3, !P2 ;  /* 0x0000000306037207 */ /* 0x000fe20005000000 */
[----:B------:R-:W-:Y:S01]  /*2fe0*/  UIADD3 UR5, UPT, UPT, UR5, 0x140, URZ ;  /* 0x0000014005057890 */ /* 0x000fe2000fffe0ff */
[----:B-1----:R-:W-:Y:S01]  /*2ff0*/  LEA R0, R11, UR37, 0x3 ;  /* 0x000000250b007c11 */ /* 0x002fe2000f8e18ff */
[----:B------:R-:W-:Y:S01]  /*3000*/  UIADD3 UR4, UPT, UPT, UR4, 0x1d0, URZ ;  /* 0x000001d004047890 */ /* 0x000fe2000fffe0ff */
[----:B------:R1:W-:Y:S01]  /*3010*/  @!P2 SYNCS.ARRIVE.TRANS64.RED RZ, [R3+URZ], R4 ;  /* 0x0000000403ffa9a7 */ /* 0x0003e200080004ff */
[----:B------:R-:W-:Y:S01]  /*3020*/  UIADD3 UR6, UPT, UPT, UR6, 0x1, URZ ;  /* 0x0000000106067890 */ /* 0x000fe2000fffe0ff */
[----:B------:R-:W-:-:S03]  /*3030*/  VIADD R8, R8, 0x1 ;  /* 0x0000000108087836 */ /* 0x000fc60000000000 */
[----:B------:R-:W-:Y:S02]  /*3040*/  UISETP.NE.AND UP0, UPT, UR6, 0x2, UPT ;  /* 0x000000020600788c */ /* 0x000fe4000bf05270 */
[----:B------:R-:W-:Y:S01]  /*3050*/  ISETP.NE.AND P0, PT, R8, 0x2, PT ;  /* 0x000000020800780c */ /* 0x000fe20003f05270 */
[----:B------:R-:W-:Y:S06]  /*3060*/  UGETNEXTWORKID.BROADCAST [UR4], [UR5] ;  /* 0x00000000040073ca */ /* 0x000fec0008000100 */
[----:B------:R-:W-:Y:S02]  /*3070*/  USEL UR4, URZ, 0x1, UP0 ;  /* 0x00000001ff047887 */ /* 0x000fe40008000000 */
[----:B------:R-:W-:-:S04]  /*3080*/  USEL UR6, UR6, URZ, UP0 ;  /* 0x000000ff06067287 */ /* 0x000fc80008000000 */
[----:B------:R-:W-:Y:S02]  /*3090*/  LOP3.LUT R12, R12, UR4, RZ, 0x3c, !PT ;  /* 0x000000040c0c7c12 */ /* 0x000fe4000f8e3cff */
[----:B-1----:R-:W-:-:S04]  /*30a0*/  SHF.L.U32 R4, R10, 0x1f, RZ ;  /* 0x0000001f0a047819 */ /* 0x002fc800000006ff */
[----:B------:R-:W1:Y:S02]  /*30b0*/  SYNCS.PHASECHK.TRANS64.TRYWAIT P1, [R0+URZ+0x140], R4 ;  /* 0x00014004000075a7 */ /* 0x000e6400080211ff */
[----:B-1----:R-:W-:Y:S05]  /*30c0*/  @!P1 BRA `(.L_x_56) ;  /* 0x0000005000e49947 */ /* 0x002fea0003800000 */
.L_x_165:
[C---:B-1----:R-:W-:Y:S01]  /*30d0*/  LEA R4, R11.reuse, UR37, 0x4 ;  /* 0x000000250b047c11 */ /* 0x042fe2000f8e20ff */
[----:B------:R-:W-:Y:S01]  /*30e0*/  VIADD R0, R0, 0x150 ;  /* 0x0000015000007836 */ /* 0x000fe20000000000 */
[----:B------:R-:W-:Y:S01]  /*30f0*/  SEL R8, R8, RZ, P0 ;  /* 0x000000ff08087207 */ /* 0x000fe20000000000 */
[----:B------:R-:W-:-:S03]  /*3100*/  VIADD R11, R11, 0x1 ;  /* 0x000000010b0b7836 */ /* 0x000fc60000000000 */
[----:B------:R-:W1:Y:S01]  /*3110*/  LDS.128 R4, [R4+0x1d0] ;  /* 0x0001d00004047984 */ /* 0x000e620000000c00 */
[----:B------:R-:W-:Y:S02]  /*3120*/  PRMT R0, RZ, 0x654, R0 ;  /* 0x00000654ff007816 */ /* 0x000fe40000000000 */
[C---:B------:R-:W-:Y:S01]  /*3130*/  ISETP.NE.AND P1, PT, R11.reuse, 0x2, PT ;  /* 0x000000020b00780c */ /* 0x040fe20003f25270 */
[----:B------:R-:W-:Y:S01]  /*3140*/  @!PT LDS RZ, [RZ] ;  /* 0x00000000fffff984 */ /* 0x000fe20000000800 */
[----:B------:R-:W-:Y:S01]  /*3150*/  @!PT LDS RZ, [RZ] ;  /* 0x00000000fffff984 */ /* 0x000fe20000000800 */
[----:B------:R-:W-:Y:S01]  /*3160*/  @!PT LDS RZ, [RZ] ;  /* 0x00000000fffff984 */ /* 0x000fe20000000800 */
[----:B------:R-:W-:Y:S01]  /*3170*/  @!PT LDS RZ, [RZ] ;  /* 0x00000000fffff984 */ /* 0x000fe20000000800 */
[----:B------:R2:W-:Y:S06]  /*3180*/  MEMBAR.ALL.CTA ;  /* 0x0000000000007992 */ /* 0x0005ec0000008000 */
[----:B--2---:R-:W2:Y:S01]  /*3190*/  FENCE.VIEW.ASYNC.S ;  /* 0x00000000000073c6 */ /* 0x004ea20000000000 */
[----:B------:R-:W-:Y:S01]  /*31a0*/  SEL R11, R11, RZ, P1 ;  /* 0x000000ff0b0b7207 */ /* 0x000fe20000800000 */
[----:B--2---:R2:W-:Y:S01]  /*31b0*/  SYNCS.ARRIVE.TRANS64.RED.A1T0 RZ, [R0+URZ], RZ ;  /* 0x000000ff00ff79a7 */ /* 0x0045e200081004ff */
[----:B-1----:R-:W-:-:S02]  /*31c0*/  LOP3.LUT P3, RZ, R6, 0x1, RZ, 0xc0, !PT ;  /* 0x0000000106ff7812 */ /* 0x002fc4000786c0ff */
[----:B------:R-:W-:-:S04]  /*31d0*/  SEL R4, RZ, 0x1, P1 ;  /* 0x00000001ff047807 */ /* 0x000fc80000800000 */
[----:B------:R-:W-:Y:S02]  /*31e0*/  LOP3.LUT R10, R10, R4, RZ, 0x3c, !PT ;  /* 0x000000040a0a7212 */ /* 0x000fe400078e3cff */
[----:B--2---:R-:W-:-:S04]  /*31f0*/  SEL R0, RZ, 0x1, P0 ;  /* 0x00000001ff007807 */ /* 0x004fc80000000000 */
[----:B------:R-:W-:Y:S01]  /*3200*/  LOP3.LUT R9, R9, R0, RZ, 0x3c, !PT ;  /* 0x0000000009097212 */ /* 0x000fe200078e3cff */
[----:B------:R-:W-:Y:S06]  /*3210*/  @P3 BRA `(.L_x_57) ;  /* 0xfffffffc002c3947 */ /* 0x000fec000383ffff */
[----:B------:R-:W-:Y:S01]  /*3220*/  ULEA UR5, UR6, UR37, 0x3 ;  /* 0x0000002506057291 */ /* 0x000fe2000f8e18ff */
[----:B------:R-:W-:-:S08]  /*3230*/  SHF.L.U32 R2, R12, 0x1f, RZ ;  /* 0x0000001f0c027819 */ /* 0x000fd000000006ff */
[----:B------:R-:W1:Y:S02]  /*3240*/  SYNCS.PHASECHK.TRANS64 P0, [UR5+0x150], R2 ;  /* 0x00015002ff0075a7 */ /* 0x000e640008001005 */
[----:B-1----:R-:W-:Y:S05]  /*3250*/  @P0 BRA `(.L_x_58) ;  /* 0x0000000000080947 */ /* 0x002fea0003800000 */
[----:B------:R-:W1:Y:S02]  /*3260*/  SYNCS.PHASECHK.TRANS64.TRYWAIT P0, [UR5+0x150], R2 ;  /* 0x00015002ff0075a7 */ /* 0x000e640008001105 */
[----:B-1----:R-:W-:Y:S05]  /*3270*/  @!P0 BRA `(.L_x_59) ;  /* 0x00000050008c8947 */ /* 0x002fea0003800000 */
.L_x_58:
[----:B------:R-:W-:-:S04]  /*3280*/  UIADD3 UR4, UPT, UPT, UR6, 0x1, URZ ;  /* 0x0000000106047890 */ /* 0x000fc8000fffe0ff */
[----:B------:R-:W-:-:S04]  /*3290*/  UISETP.NE.AND UP0, UPT, UR4, 0x2, UPT ;  /* 0x000000020400788c */ /* 0x000fc8000bf05270 */
[----:B------:R-:W-:Y:S02]  /*32a0*/  USEL UR7, URZ, 0x1, UP0 ;  /* 0x00000001ff077887 */ /* 0x000fe40008000000 */
[----:B------:R-:W-:-:S04]  /*32b0*/  USEL UR4, UR4, URZ, UP0 ;  /* 0x000000ff04047287 */ /* 0x000fc80008000000 */
[----:B------:R-:W-:Y:S01]  /*32c0*/  ULEA UR4, UR4, UR37, 0x3 ;  /* 0x0000002504047291 */ /* 0x000fe2000f8e18ff */
[----:B-1----:R-:W-:-:S04]  /*32d0*/  LOP3.LUT R2, R12, UR7, RZ, 0x3c, !PT ;  /* 0x000000070c027c12 */ /* 0x002fc8000f8e3cff */
[----:B------:R-:W-:-:S04]  /*32e0*/  SHF.L.U32 R0, R2, 0x1f, RZ ;  /* 0x0000001f02007819 */ /* 0x000fc800000006ff */
[----:B------:R-:W1:Y:S02]  /*32f0*/  SYNCS.PHASECHK.TRANS64 P0, [UR4+0x150], R0 ;  /* 0x00015000ff0075a7 */ /* 0x000e640008001004 */
[----:B-1----:R-:W-:Y:S05]  /*3300*/  @P0 EXIT ;  /* 0x000000000000094d */ /* 0x002fea0003800000 */
[----:B------:R-:W-:Y:S02]  /*3310*/  SHF.L.U32 R2, R2, 0x1f, RZ ;  /* 0x0000001f02027819 */ /* 0x000fe400000006ff */
[----:B------:R-:W-:-:S07]  /*3320*/  MOV R0, UR4 ;  /* 0x0000000400007c02 */ /* 0x000fce0008000f00 */
.L_x_60:
[----:B-1----:R1:W2:Y:S02]  /*3330*/  SYNCS.PHASECHK.TRANS64.TRYWAIT P0, [R0+URZ+0x150], R2 ;  /* 0x00015002000075a7 */ /* 0x0022a400080011ff */
[----:B--2---:R-:W-:Y:S05]  /*3340*/  @!P0 NANOSLEEP.SYNCS 0x989680 ;  /* 0x009896800000895d */ /* 0x004fea0003900000 */
[----:B------:R-:W2:Y:S02]  /*3350*/  @!P0 SYNCS.PHASECHK.TRANS64 P0, [R0+URZ+0x150], R2 ;  /* 0x00015002000085a7 */ /* 0x000ea400080010ff */
[----:B--2---:R-:W-:Y:S05]  /*3360*/  @P0 EXIT ;  /* 0x000000000000094d */ /* 0x004fea0003800000 */
[----:B------:R-:W-:Y:S05]  /*3370*/  BRA `(.L_x_60) ;  /* 0xfffffffc00ec7947 */ /* 0x000fea000383ffff */
.L_x_53:
[----:B------:R-:W-:-:S09]  /*3380*/  UISETP.NE.AND UP1, UPT, UR8, URZ, UPT ;  /* 0x000000ff0800728c */ /* 0x000fd2000bf25270 */
[----:B------:R-:W-:Y:S05]  /*3390*/  BRA.U UP1, `(.L_x_61) ;  /* 0x0000000d01787547 */ /* 0x000fea000b800000 */
[----:B------:R-:W-:Y:S01]  /*33a0*/  UMOV UR4, 0x40 ;  /* 0x0000004000047882 */ /* 0x000fe20000000000 */
[----:B------:R-:W-:Y:S01]  /*33b0*/  NOP ;  /* 0x0000000000007918 */ /* 0x000fe20000000000 */
[----:B------:R-:W-:Y:S01]  /*33c0*/  ULEA UR4, UR37, UR4, 0x18 ;  /* 0x0000000425047291 */ /* 0x000fe2000f8ec0ff */
[----:B------:R-:W-:Y:S02]  /*33d0*/  UMOV UR5, 0x400 ;  /* 0x0000040000057882 */ /* 0x000fe40000000000 */
[----:B------:R-:W-:-:S06]  /*33e0*/  ULEA UR37, UR37, UR5, 0x18 ;  /* 0x0000000525257291 */ /* 0x000fcc000f8ec0ff */
[----:B------:R-:W1:Y:S02]  /*33f0*/  LDS.U8 R0, [UR4+0x1c] ;  /* 0x00001c04ff007984 */ /* 0x000e640008000000 */
[----:B-1----:R-:W-:-:S13]  /*3400*/  ISETP.NE.AND P0, PT, R0, RZ, PT ;  /* 0x000000ff0000720c */ /* 0x002fda0003f05270 */
[----:B------:R-:W-:Y:S05]  /*3410*/  @P0 BRA `(.L_x_62) ;  /* 0x0000000000580947 */ /* 0x000fea0003800000 */
[----:B------:R-:W-:-:S13]  /*3420*/  ELECT P0, URZ, PT ;  /* 0x0000000000ff782f */ /* 0x000fda0003800000 */
[----:B------:R-:W-:Y:S05]  /*3430*/  @!P0 BRA `(.L_x_63) ;  /* 0x0000000000608947 */ /* 0x000fea0003800000 */
[----:B------:R-:W-:Y:S01]  /*3440*/  UMOV UR5, 0x10 ;  /* 0x0000001000057882 */ /* 0x000fe20000000000 */
[----:B------:R-:W-:Y:S01]  /*3450*/  HFMA2 R0, -RZ, RZ, 0, 5.9604644775390625e-08 ;  /* 0x00000001ff007431 */ /* 0x000fe200000001ff */
[----:B------:R-:W-:-:S03]  /*3460*/  MOV R2, 0xffff ;  /* 0x0000ffff00027802 */ /* 0x000fc60000000f00 */
[----:B------:R-:W-:Y:S04]  /*3470*/  DEPBAR.LE SB1, 0x36 ;  /* 0x00009d800000791a */ /* 0x000fe80000000000 */
[----:B------:R-:W1:Y:S02]  /*3480*/  UTCATOMSWS.FIND_AND_SET.ALIGN UP0, UR5, UR5 ;  /* 0x00000005000575e3 */ /* 0x000e640008000800 */
[----:B-1----:R-:W-:Y:S01]  /*3490*/  MOV R3, UR5 ;  /* 0x0000000500037c02 */ /* 0x002fe20008000f00 */
[----:B------:R-:W-:Y:S06]  /*34a0*/  BRA.U UP0, `(.L_x_64) ;  /* 0x0000000100187547 */ /* 0x000fec000b800000 */
.L_x_65:
[----:B------:R-:W-:Y:S05]  /*34b0*/  NANOSLEEP 0x64 ;  /* 0x000000640000795d */ /* 0x000fea0003800000 */
[----:B------:R-:W-:-:S05]  /*34c0*/  UMOV UR5, 0x10 ;  /* 0x0000001000057882 */ /* 0x000fca0000000000 */
[----:B------:R-:W-:Y:S04]  /*34d0*/  DEPBAR.LE SB1, 0x36 ;  /* 0x00009d800000791a */ /* 0x000fe80000000000 */
[----:B------:R-:W1:Y:S02]  /*34e0*/  UTCATOMSWS.FIND_AND_SET.ALIGN UP0, UR5, UR5 ;  /* 0x00000005000575e3 */ /* 0x000e640008000800 */
[----:B-1----:R-:W-:Y:S01]  /*34f0*/  MOV R3, UR5 ;  /* 0x0000000500037c02 */ /* 0x002fe20008000f00 */
[----:B------:R-:W-:Y:S05]  /*3500*/  BRA.U !UP0, `(.L_x_65) ;  /* 0xfffffffd08e87547 */ /* 0x000fea000b83ffff */
.L_x_64:
[-C--:B------:R-:W-:Y:S02]  /*3510*/  SHF.L.U32 R2, R2, R3.reuse, RZ ;  /* 0x0000000302027219 */ /* 0x080fe400000006ff */
[----:B------:R-:W-:Y:S01]  /*3520*/  SHF.L.U32 R0, R0, R3, RZ ;  /* 0x0000000300007219 */ /* 0x000fe200000006ff */
[----:B------:R-:W-:Y:S02]  /*3530*/  IMAD.SHL.U32 R3, R3, 0x20, RZ ;  /* 0x0000002003037824 */ /* 0x000fe400078e00ff */
[----:B------:R1:W-:Y:S04]  /*3540*/  ATOMS.OR RZ, [UR4+0x14], R2 ;  /* 0x00001402ffff798c */ /* 0x0003e8000b000004 */
[----:B------:R1:W-:Y:S04]  /*3550*/  ATOMS.OR RZ, [UR4+0x18], R0 ;  /* 0x00001800ffff798c */ /* 0x0003e8000b000004 */
[----:B------:R1:W-:Y:S01]  /*3560*/  STS [UR37+0x1f0], R3 ;  /* 0x0001f003ff007988 */ /* 0x0003e20008000825 */
[----:B------:R-:W-:Y:S05]  /*3570*/  BRA `(.L_x_63) ;  /* 0x0000000000107947 */ /* 0x000fea0003800000 */
.L_x_62:
[----:B------:R-:W-:Y:S02]  /*3580*/  MOV R0, 0xffffffff ;  /* 0xffffffff00007802 */ /* 0x000fe40000000f00 */
[----:B------:R-:W-:-:S03]  /*3590*/  MOV R2, 0x35c0 ;  /* 0x000035c000027802 */ /* 0x000fc60000000f00 */
[----:B------:R1:W-:Y:S04]  /*35a0*/  STS [UR37+0x1f0], R0 ;  /* 0x0001f000ff007988 */ /* 0x0003e80008000825 */
[----:B-1-3-5:R-:W-:Y:S05]  /*35b0*/  CALL.REL.NOINC `($__internal_1_$__cuda_sm10x_tcgen05_guardrail_trap_phase_invalid_during_alloc) ;  /* 0x0000005400607944 */ /* 0x02afea0003c00000 */
.L_x_63:
[----:B------:R-:W-:Y:S05]  /*35c0*/  WARPSYNC.ALL ;  /* 0x0000000000007948 */ /* 0x000fea0003800000 */
[----:B------:R-:W2:Y:S01]  /*35d0*/  S2UR UR6, SR_CgaCtaId ;  /* 0x00000000000679c3 */ /* 0x000ea20000008800 */
[----:B------:R-:W-:Y:S01]  /*35e0*/  UMOV UR4, 0x400 ;  /* 0x0000040000047882 */ /* 0x000fe20000000000 */
[----:B------:R-:W-:-:S06]  /*35f0*/  NOP ;  /* 0x0000000000007918 */ /* 0x000fcc0000000000 */
[----:B------:R-:W-:Y:S06]  /*3600*/  BAR.ARV 0x6, 0xa0 ;  /* 0x0182800000007b1d */ /* 0x000fec0000002000 */
[----:B------:R-:W4:Y:S01]  /*3610*/  LDCU UR7, c[0x0][0x38c] ;  /* 0x00007180ff0777ac */ /* 0x000f220008000800 */
[----:B------:R-:W-:Y:S01]  /*3620*/  IMAD.MOV.U32 R11, RZ, RZ, 0x1 ;  /* 0x00000001ff0b7424 */ /* 0x000fe200078e00ff */
[----:B------:R-:W-:Y:S01]  /*3630*/  CS2R R8, SRZ ;  /* 0x0000000000087805 */ /* 0x000fe2000001ff00 */
[----:B------:R-:W-:Y:S01]  /*3640*/  IMAD.MOV.U32 R10, RZ, RZ, RZ ;  /* 0x000000ffff0a7224 */ /* 0x000fe200078e00ff */
[----:B------:R-:W-:Y:S01]  /*3650*/  UMOV UR17, URZ ;  /* 0x000000ff00117c82 */ /* 0x000fe20008000000 */
[----:B------:R-:W-:Y:S01]  /*3660*/  UMOV UR16, URZ ;  /* 0x000000ff00107c82 */ /* 0x000fe20008000000 */
[----:B------:R-:W-:Y:S01]  /*3670*/  UMOV UR22, 0x0 ;  /* 0x0000000000167882 */ /* 0x000fe20000000000 */
[----:B------:R-:W-:Y:S01]  /*3680*/  UMOV UR23, 0x8118490 ;  /* 0x0811849000177882 */ /* 0x000fe20000000000 */
[----:B------:R-:W-:Y:S01]  /*3690*/  UMOV UR20, 0x0 ;  /* 0x0000000000147882 */ /* 0x000fe20000000000 */
[----:B------:R-:W-:Y:S01]  /*36a0*/  UMOV UR21, 0x8118490 ;  /* 0x0811849000157882 */ /* 0x000fe20000000000 */
[----:B--2---:R-:W-:Y:S01]  /*36b0*/  ULEA UR6, UR6, UR4, 0x18 ;  /* 0x0000000406067291 */ /* 0x004fe2000f8ec0ff */
[----:B------:R-:W2:Y:S03]  /*36c0*/  LDCU UR4, c[0x0][0x38c] ;  /* 0x00007180ff0477ac */ /* 0x000ea60008000800 */
[----:B------:R-:W-:-:S02]  /*36d0*/  UIADD3 UR11, UPT, UPT, UR6, 0x6400, URZ ;  /* 0x00006400060b7890 */ /* 0x000fc4000fffe0ff */
[----:B----4-:R-:W-:-:S03]  /*36e0*/  UIADD3 UR7, UPT, UPT, UR7, 0x1f, URZ ;  /* 0x0000001f07077890 */ /* 0x010fc6000fffe0ff */
[----:B-1----:R-:W1:Y:S01]  /*36f0*/  LDS R0, [UR6+0x1f0] ;  /* 0x0001f006ff007984 */ /* 0x002e620008000800 */
[----:B------:R-:W-:Y:S02]  /*3700*/  UIADD3 UR18, UPT, UPT, UR6, 0x26400, URZ ;  /* 0x0002640006127890 */ /* 0x000fe4000fffe0ff */
[----:B------:R-:W-:Y:S02]  /*3710*/  USHF.R.S32.HI UR5, URZ, 0x1f, UR7 ;  /* 0x0000001fff057899 */ /* 0x000fe40008011407 */
[----:B------:R-:W-:Y:S02]  /*3720*/  USHF.R.U32.HI UR11, URZ, 0x4, UR11 ;  /* 0x00000004ff0b7899 */ /* 0x000fe4000801160b */
[----:B------:R-:W-:Y:S02]  /*3730*/  ULEA.HI UR5, UR5, UR7, URZ, 0x5 ;  /* 0x0000000705057291 */ /* 0x000fe4000f8f28ff */
[----:B------:R-:W-:Y:S02]  /*3740*/  USHF.R.U32.HI UR18, URZ, 0x4, UR18 ;  /* 0x00000004ff127899 */ /* 0x000fe40008011612 */
[----:B------:R-:W-:-:S02]  /*3750*/  USHF.R.S32.HI UR5, URZ, 0x5, UR5 ;  /* 0x00000005ff057899 */ /* 0x000fc40008011405 */
[----:B------:R-:W-:Y:S02]  /*3760*/  ULOP3.LUT UR11, UR11, 0x3fff, URZ, 0xc0, !UPT ;  /* 0x00003fff0b0b7892 */ /* 0x000fe4000f8ec0ff */
[----:B------:R-:W-:Y:S02]  /*3770*/  UISETP.LT.AND UP0, UPT, UR5, 0x1, UPT ;  /* 0x000000010500788c */ /* 0x000fe4000bf01270 */
[----:B------:R-:W-:Y:S02]  /*3780*/  ULOP3.LUT UR18, UR18, 0x3fff, URZ, 0xc0, !UPT ;  /* 0x00003fff12127892 */ /* 0x000fe4000f8ec0ff */
[----:B------:R-:W-:Y:S02]  /*3790*/  USEL UR10, UR5, 0x1, !UP0 ;  /* 0x00000001050a7887 */ /* 0x000fe4000c000000 */
[----:B------:R-:W-:Y:S02]  /*37a0*/  ULOP3.LUT UR11, UR11, 0x1000000, URZ, 0xfc, !UPT ;  /* 0x010000000b0b7892 */ /* 0x000fe4000f8efcff */
[----:B------:R-:W-:-:S02]  /*37b0*/  UIADD3 UR10, UPT, UPT, -UR10, URZ, URZ ;  /* 0x000000ff0a0a7290 */ /* 0x000fc4000fffe1ff */
[----:B--2---:R-:W-:Y:S01]  /*37c0*/  UISETP.GE.AND UP3, UPT, UR4, 0x1, UPT ;  /* 0x000000010400788c */ /* 0x004fe2000bf66270 */
[----:B-1----:R-:W-:-:S15]  /*37d0*/  R2UR UR19, R0 ;  /* 0x00000000001372ca */ /* 0x002fde00000e0000 */
.L_x_72:
[----:B------:R-:W-:Y:S02]  /*37e0*/  LEA R0, R10, UR6, 0x3 ;  /* 0x000000060a007c11 */ /* 0x000fe4000f8e18ff */
[----:B------:R-:W-:Y:S02]  /*37f0*/  SHF.L.U32 R2, R9, 0x1f, RZ ;  /* 0x0000001f09027819 */ /* 0x000fe400000006ff */
[----:B------:R-:W-:Y:S01]  /*3800*/  PLOP3.LUT P0, PT, PT, PT, UP3, 0x80, 0x8 ;  /* 0x000000000008781c */ /* 0x000fe20003f0f038 */
[----:B------:R-:W-:Y:S01]  /*3810*/  VIADD R3, R0, 0x150 ;  /* 0x0000015000037836 */ /* 0x000fe20000000000 */
[----:B-1----:R-:W1:Y:S02]  /*3820*/  SYNCS.PHASECHK.TRANS64.TRYWAIT P1, [R0+URZ+0x140], R2 ;  /* 0x00014002000075a7 */ /* 0x002e6400080211ff */
[----:B-1--4-:R-:W-:Y:S09]  /*3830*/  @!P1 BRA `(.L_x_66) ;  /* 0x0000004c00349947 */ /* 0x012ff20003800000 */
.L_x_167:
[----:B------:R-:W-:Y:S01]  /*3840*/  LEA R4, R10, UR6, 0x4 ;  /* 0x000000060a047c11 */ /* 0x000fe2000f8e20ff */
[----:B------:R-:W-:Y:S01]  /*3850*/  @UP3 ULEA UR4, UR16, UR6, 0x3 ;  /* 0x0000000610043291 */ /* 0x000fe2000f8e18ff */
[----:B------:R-:W-:Y:S01]  /*3860*/  PLOP3.LUT P2, PT, PT, PT, PT, 0x80, 0x8 ;  /* 0x000000000008781c */ /* 0x000fe20003f4f070 */
[----:B------:R-:W-:Y:S01]  /*3870*/  ULEA UR8, UR17, UR6, 0x3 ;  /* 0x0000000611087291 */ /* 0x000fe2000f8e18ff */
[----:B------:R-:W-:Y:S01]  /*3880*/  PRMT R3, RZ, 0x654, R3 ;  /* 0x00000654ff037816 */ /* 0x000fe20000000003 */
[----:B------:R-:W-:Y:S01]  /*3890*/  ULEA UR9, UR17, UR19, 0x6 ;  /* 0x0000001311097291 */ /* 0x000fe2000f8e30ff */
[----:B------:R-:W2:Y:S01]  /*38a0*/  LDS.128 R4, [R4+0x1d0] ;  /* 0x0001d00004047984 */ /* 0x000ea20000000c00 */
[----:B-1----:R-:W-:Y:S02]  /*38b0*/  @P0 SHF.L.U32 R2, R8, 0x1f, RZ ;  /* 0x0000001f08020819 */ /* 0x002fe400000006ff */
[----:B------:R-:W-:Y:S01]  /*38c0*/  SHF.L.U32 R0, R11, 0x1f, RZ ;  /* 0x0000001f0b007819 */ /* 0x000fe200000006ff */
[----:B------:R-:W-:Y:S01]  /*38d0*/  @!PT LDS RZ, [RZ] ;  /* 0x00000000fffff984 */ /* 0x000fe20000000800 */
[----:B------:R-:W-:Y:S01]  /*38e0*/  @!PT LDS RZ, [RZ] ;  /* 0x00000000fffff984 */ /* 0x000fe20000000800 */
[----:B------:R-:W-:Y:S01]  /*38f0*/  @!PT LDS RZ, [RZ] ;  /* 0x00000000fffff984 */ /* 0x000fe20000000800 */
[----:B------:R-:W-:Y:S01]  /*3900*/  @!PT LDS RZ, [RZ] ;  /* 0x00000000fffff984 */ /* 0x000fe20000000800 */
[----:B------:R1:W-:Y:S06]  /*3910*/  MEMBAR.ALL.CTA ;  /* 0x0000000000007992 */ /* 0x0003ec0000008000 */
[----:B-1----:R-:W1:Y:S02]  /*3920*/  FENCE.VIEW.ASYNC.S ;  /* 0x00000000000073c6 */ /* 0x002e640000000000 */
[----:B-1----:R1:W-:Y:S01]  /*3930*/  SYNCS.ARRIVE.TRANS64.RED.A1T0 RZ, [R3+URZ], RZ ;  /* 0x000000ff03ff79a7 */ /* 0x0023e200081004ff */
[----:B------:R1:W4:Y:S01]  /*3940*/  @P0 SYNCS.PHASECHK.TRANS64.TRYWAIT P2, [UR4], R2 ;  /* 0x00000002ff0005a7 */ /* 0x0003220008041104 */
[----:B--2---:R-:W-:Y:S01]  /*3950*/  LOP3.LUT P1, RZ, R6, 0x1, RZ, 0xc0, !PT ;  /* 0x0000000106ff7812 */ /* 0x004fe2000782c0ff */
[----:B------:R-:W2:Y:S02]  /*3960*/  SYNCS.PHASECHK.TRANS64.TRYWAIT P0, [UR8+0x180], R0 ;  /* 0x00018000ff0075a7 */ /* 0x000ea40008001108 */
[----:B-12-4-:R-:W-:Y:S10]  /*3970*/  @!P0 BRA `(.L_x_67) ;  /* 0x0000004800f88947 */ /* 0x016ff40003800000 */
.L_x_169:
[----:B------:R-:W-:Y:S01]  /*3980*/  IADD3 R10, PT, PT, R10, 0x1, RZ ;  /* 0x000000010a0a7810 */ /* 0x000fe20007ffe0ff */
[----:B------:R-:W-:Y:S06]  /*3990*/  BRA.U !UP3, `(.L_x_68) ;  /* 0x000000010b987547 */ /* 0x000fec000b800000 */
[----:B------:R-:W-:Y:S01]  /*39a0*/  UPLOP3.LUT UP4, UPT, UPT, UPT, UPT, 0x40, 0x4 ;  /* 0x000000000004789c */ /* 0x000fe20003f8e870 */
[----:B------:R-:W-:Y:S01]  /*39b0*/  UMOV UR15, UR10 ;  /* 0x0000000a000f7c82 */ /* 0x000fe20008000000 */
[----:B------:R-:W-:Y:S01]  /*39c0*/  UMOV UR14, UR5 ;  /* 0x00000005000e7c82 */ /* 0x000fe20008000000 */
[----:B------:R-:W-:-:S08]  /*39d0*/  UMOV UR13, UR16 ;  /* 0x00000010000d7c82 */ /* 0x000fd00008000000 */
.L_x_71:
[----:B------:R-:W-:Y:S02]  /*39e0*/  UIADD3 UR15, UPT, UPT, UR15, 0x1, URZ ;  /* 0x000000010f0f7890 */ /* 0x000fe4000fffe0ff */
[----:B--2---:R-:W-:Y:S02]  /*39f0*/  ULEA UR7, UR13, UR6, 0x3 ;  /* 0x000000060d077291 */ /* 0x004fe4000f8e18ff */
[----:B------:R-:W-:Y:S01]  /*3a00*/  UISETP.NE.AND UP0, UPT, UR15, URZ, UPT ;  /* 0x000000ff0f00728c */ /* 0x000fe2000bf05270 */
[----:B----4-:R-:W-:Y:S10]  /*3a10*/  @P2 BRA `(.L_x_69) ;  /* 0x00000000000c2947 */ /* 0x010ff40003800000 */
[----:B-1----:R-:W-:Y:S04]  /*3a20*/  SHF.L.U32 R2, R8, 0x1f, RZ ;  /* 0x0000001f08027819 */ /* 0x002fe800000006ff */
[----:B------:R-:W1:Y:S02]  /*3a30*/  SYNCS.PHASECHK.TRANS64.TRYWAIT P0, [UR7], R2 ;  /* 0x00000002ff0075a7 */ /* 0x000e640008001107 */
[----:B-1----:R-:W-:Y:S05]  /*3a40*/  @!P0 BRA `(.L_x_70) ;  /* 0x0000004800dc8947 */ /* 0x002fea0003800000 */
.L_x_69:
[----:B------:R-:W-:Y:S01]  /*3a50*/  UISETP.NE.AND UP1, UPT, UR14, 0x1, UPT ;  /* 0x000000010e00788c */ /* 0x000fe2000bf25270 */
[----:B------:R-:W-:Y:S01]  /*3a60*/  PLOP3.LUT P2, PT, PT, PT, PT, 0x80, 0x8 ;  /* 0x000000000008781c */ /* 0x000fe20003f4f070 */
[----:B------:R-:W-:Y:S02]  /*3a70*/  UIADD3 UR16, UPT, UPT, UR13, 0x1, URZ ;  /* 0x000000010d107890 */ /* 0x000fe4000fffe0ff */
[----:B------:R-:W-:Y:S02]  /*3a80*/  ULEA UR24, UR13, UR18, 0x8 ;  /* 0x000000120d187291 */ /* 0x000fe4000f8e40ff */
[----:B------:R-:W-:Y:S01]  /*3a90*/  UISETP.NE.AND UP2, UPT, UR16, 0x10, UPT ;  /* 0x000000101000788c */ /* 0x000fe2000bf45270 */
[----:B------:R-:W-:Y:S01]  /*3aa0*/  PLOP3.LUT P0, PT, PT, PT, UP1, 0x80, 0x8 ;  /* 0x000000000008781c */ /* 0x000fe20003f0f018 */
[----:B------:R-:W-:Y:S02]  /*3ab0*/  ULEA UR26, UR13, UR11, 0x9 ;  /* 0x0000000b0d1a7291 */ /* 0x000fe4000f8e48ff */
[----:B------:R-:W-:Y:S02]  /*3ac0*/  USEL UR12, URZ, 0x1, UP2 ;  /* 0x00000001ff0c7887 */ /* 0x000fe40009000000 */
[----:B------:R-:W-:Y:S02]  /*3ad0*/  USEL UR16, UR16, URZ, UP2 ;  /* 0x000000ff10107287 */ /* 0x000fe40009000000 */
[----:B------:R-:W-:Y:S02]  /*3ae0*/  UIADD3 UR30, UPT, UPT, UR24, 0x80, URZ ;  /* 0x00000080181e7890 */ /* 0x000fe4000fffe0ff */
[----:B------:R-:W-:Y:S01]  /*3af0*/  @UP1 ULEA UR4, UR16, UR6, 0x3 ;  /* 0x0000000610041291 */ /* 0x000fe2000f8e18ff */
[----:B------:R-:W-:Y:S01]  /*3b00*/  LOP3.LUT R8, R8, UR12, RZ, 0x3c, !PT ;  /* 0x0000000c08087c12 */ /* 0x000fe2000f8e3cff */
[----:B------:R-:W-:Y:S02]  /*3b10*/  UIADD3 UR28, UPT, UPT, UR26, 0x80, URZ ;  /* 0x000000801a1c7890 */ /* 0x000fe4000fffe0ff */
[----:B------:R-:W-:Y:S01]  /*3b20*/  UIADD3 UR7, UPT, UPT, UR7, 0x80, URZ ;  /* 0x0000008007077890 */ /* 0x000fe2000fffe0ff */
[----:B-1----:R-:W-:Y:S01]  /*3b30*/  @P0 SHF.L.U32 R0, R8, 0x1f, RZ ;  /* 0x0000001f08000819 */ /* 0x002fe200000006ff */
[----:B------:R-:W-:Y:S01]  /*3b40*/  UMOV UR25, 0x40004040 ;  /* 0x4000404000197882 */ /* 0x000fe20000000000 */
[----:B------:R-:W-:Y:S01]  /*3b50*/  UMOV UR27, 0x40004040 ;  /* 0x40004040001b7882 */ /* 0x000fe20000000000 */
[----:B------:R-:W-:Y:S01]  /*3b60*/  UMOV UR31, 0x40004040 ;  /* 0x40004040001f7882 */ /* 0x000fe20000000000 */
[----:B------:R2:W4:Y:S01]  /*3b70*/  @P0 SYNCS.PHASECHK.TRANS64.TRYWAIT P2, [UR4], R0 ;  /* 0x00000000ff0005a7 */ /* 0x0005220008041104 */
[----:B------:R-:W-:Y:S01]  /*3b80*/  UIADD3 UR14, UPT, UPT, UR14, -0x1, URZ ;  /* 0xffffffff0e0e7890 */ /* 0x000fe2000fffe0ff */
[----:B------:R2:W-:Y:S01]  /*3b90*/  UTCHMMA gdesc[UR26], gdesc[UR24], tmem[UR9], tmem[UR22], idesc[UR23], UP4 ;  /* 0x00ff16181a0075ea */ /* 0x0005e2000a000009 */
[----:B------:R-:W-:Y:S01]  /*3ba0*/  UPLOP3.LUT UP4, UPT, UPT, UPT, UPT, 0x80, 0x8 ;  /* 0x000000000008789c */ /* 0x000fe20003f8f070 */
[----:B------:R-:W-:Y:S01]  /*3bb0*/  UMOV UR29, 0x40004040 ;  /* 0x40004040001d7882 */ /* 0x000fe20000000000 */
[----:B------:R-:W-:Y:S01]  /*3bc0*/  UMOV UR13, UR16 ;  /* 0x00000010000d7c82 */ /* 0x000fe20008000000 */
[----:B------:R2:W-:Y:S01]  /*3bd0*/  UTCHMMA gdesc[UR28], gdesc[UR30], tmem[UR9], tmem[UR20], idesc[UR21], UPT ;  /* 0x00ff141e1c0075ea */ /* 0x0005e2000b800009 */
[----:B------:R2:W-:Y:S01]  /*3be0*/  UTCBAR [UR7], URZ ;  /* 0x000000ff070073e9 */ /* 0x0005e200080000ff */
[----:B------:R-:W-:Y:S06]  /*3bf0*/  BRA.U UP0, `(.L_x_71) ;  /* 0xfffffffd00787547 */ /* 0x000fec000b83ffff */
.L_x_68:
[----:B------:R-:W-:Y:S01]  /*3c00*/  UIADD3 UR17, UPT, UPT, UR17, 0x1, URZ ;  /* 0x0000000111117890 */ /* 0x000fe2000fffe0ff */
[C---:B------:R-:W-:Y:S01]  /*3c10*/  ISETP.NE.AND P0, PT, R10.reuse, 0x2, PT ;  /* 0x000000020a00780c */ /* 0x040fe20003f05270 */
[----:B------:R-:W-:Y:S02]  /*3c20*/  UIADD3 UR8, UPT, UPT, UR8, 0x160, URZ ;  /* 0x0000016008087890 */ /* 0x000fe4000fffe0ff */
[----:B------:R-:W-:Y:S01]  /*3c30*/  UISETP.NE.AND UP0, UPT, UR17, 0x4, UPT ;  /* 0x000000041100788c */ /* 0x000fe2000bf05270 */
[----:B-12---:R-:W-:Y:S02]  /*3c40*/  SEL R0, RZ, 0x1, P0 ;  /* 0x00000001ff007807 */ /* 0x006fe40000000000 */
[----:B------:R-:W-:Y:S01]  /*3c50*/  SEL R10, R10, RZ, P0 ;  /* 0x000000ff0a0a7207 */ /* 0x000fe20000000000 */
[----:B------:R-:W-:Y:S01]  /*3c60*/  USEL UR4, URZ, 0x1, UP0 ;  /* 0x00000001ff047887 */ /* 0x000fe20008000000 */
[----:B------:R-:W-:Y:S01]  /*3c70*/  LOP3.LUT R9, R9, R0, RZ, 0x3c, !PT ;  /* 0x0000000009097212 */ /* 0x000fe200078e3cff */
[----:B------:R-:W-:Y:S01]  /*3c80*/  USEL UR17, UR17, URZ, UP0 ;  /* 0x000000ff11117287 */ /* 0x000fe20008000000 */
[----:B------:R1:W-:Y:S03]  /*3c90*/  UTCBAR [UR8], URZ ;  /* 0x000000ff080073e9 */ /* 0x0003e600080000ff */
[----:B------:R-:W-:Y:S01]  /*3ca0*/  LOP3.LUT R11, R11, UR4, RZ, 0x3c, !PT ;  /* 0x000000040b0b7c12 */ /* 0x000fe2000f8e3cff */
[----:B------:R-:W-:Y:S07]  /*3cb0*/  @P1 BRA `(.L_x_72) ;  /* 0xfffffff800c81947 */ /* 0x000fee000383ffff */
[----:B------:R-:W2:Y:S01]  /*3cc0*/  S2UR UR4, SR_CgaCtaId ;  /* 0x00000000000479c3 */ /* 0x000ea20000008800 */
[----:B------:R-:W-:Y:S01]  /*3cd0*/  ELECT P0, URZ, PT ;  /* 0x0000000000ff782f */ /* 0x000fe20003800000 */
[----:B------:R-:W-:Y:S01]  /*3ce0*/  IMAD.MOV.U32 R0, RZ, RZ, 0x1 ;  /* 0x00000001ff007424 */ /* 0x000fe200078e00ff */
[----:B------:R-:W-:Y:S01]  /*3cf0*/  UIADD3 UR6, UPT, UPT, UR6, 0x180, URZ ;  /* 0x0000018006067890 */ /* 0x000fe2000fffe0ff */
[----:B------:R-:W-:Y:S01]  /*3d00*/  SHF.L.U32 R2, R11, 0x1f, RZ ;  /* 0x0000001f0b027819 */ /* 0x000fe200000006ff */
[----:B------:R-:W-:-:S03]  /*3d10*/  UMOV UR5, 0x40 ;  /* 0x0000004000057882 */ /* 0x000fc60000000000 */
[----:B------:R-:W-:Y:S01]  /*3d20*/  UVIRTCOUNT.DEALLOC.SMPOOL 0x80 ;  /* 0x000000800000784c */ /* 0x000fe20000000000 */
[----:B--2---:R-:W-:Y:S02]  /*3d30*/  ULEA UR4, UR4, UR5, 0x18 ;  /* 0x0000000504047291 */ /* 0x004fe4000f8ec0ff */
[----:B------:R-:W-:-:S07]  /*3d40*/  ULEA UR5, UR17, UR6, 0x3 ;  /* 0x0000000611057291 */ /* 0x000fce000f8e18ff */
[----:B------:R2:W-:Y:S02]  /*3d50*/  @P0 STS.U8 [UR4+0x1c], R0 ;  /* 0x00001c00ff000988 */ /* 0x0005e40008000004 */
[----:B------:R-:W3:Y:S02]  /*3d60*/  SYNCS.PHASECHK.TRANS64.TRYWAIT P0, [UR5], R2 ;  /* 0x00000002ff0075a7 */ /* 0x000ee40008001105 */
[----:B--23--:R-:W-:Y:S05]  /*3d70*/  @!P0 BRA `(.L_x_73) ;  /* 0x0000004800288947 */ /* 0x00cfea0003800000 */
.L_x_172:
[----:B------:R-:W-:-:S04]  /*3d80*/  UIADD3 UR7, UPT, UPT, UR17, 0x1, URZ ;  /* 0x0000000111077890 */ /* 0x000fc8000fffe0ff */
[----:B------:R-:W-:-:S04]  /*3d90*/  UISETP.NE.AND UP0, UPT, UR7, 0x4, UPT ;  /* 0x000000040700788c */ /* 0x000fc8000bf05270 */
[----:B-1----:R-:W-:Y:S02]  /*3da0*/  USEL UR8, URZ, 0x1, UP0 ;  /* 0x00000001ff087887 */ /* 0x002fe40008000000 */
[----:B------:R-:W-:-:S04]  /*3db0*/  USEL UR7, UR7, URZ, UP0 ;  /* 0x000000ff07077287 */ /* 0x000fc80008000000 */
[----:B------:R-:W-:Y:S01]  /*3dc0*/  ULEA UR5, UR7, UR6, 0x3 ;  /* 0x0000000607057291 */ /* 0x000fe2000f8e18ff */
[----:B--2---:R-:W-:-:S04]  /*3dd0*/  LOP3.LUT R2, R11, UR8, RZ, 0x3c, !PT ;  /* 0x000000080b027c12 */ /* 0x004fc8000f8e3cff */
[----:B------:R-:W-:-:S04]  /*3de0*/  SHF.L.U32 R3, R2, 0x1f, RZ ;  /* 0x0000001f02037819 */ /* 0x000fc800000006ff */
[----:B------:R-:W1:Y:S02]  /*3df0*/  SYNCS.PHASECHK.TRANS64.TRYWAIT P0, [UR5], R3 ;  /* 0x00000003ff0075a7 */ /* 0x000e640008001105 */
[----:B-1----:R-:W-:Y:S05]  /*3e00*/  @!P0 BRA `(.L_x_74) ;  /* 0x00000048001c8947 */ /* 0x002fea0003800000 */
.L_x_174:
        /* <DEDUP_REMOVED lines=9> */
.L_x_176:
[----:B------:R-:W-:-:S04]  /*3ea0*/  UIADD3 UR7, UPT, UPT, UR7, 0x1, URZ ;  /* 0x0000000107077890 */ /* 0x000fc8000fffe0ff */
[----:B------:R-:W-:-:S04]  /*3eb0*/  UISETP.NE.AND UP0, UPT, UR7, 0x4, UPT ;  /* 0x000000040700788c */ /* 0x000fc8000bf05270 */
[----:B------:R-:W-:Y:S02]  /*3ec0*/  USEL UR5, URZ, 0x1, UP0 ;  /* 0x00000001ff057887 */ /* 0x000fe40008000000 */
[----:B------:R-:W-:-:S04]  /*3ed0*/  USEL UR7, UR7, URZ, UP0 ;  /* 0x000000ff07077287 */ /* 0x000fc80008000000 */
[----:B------:R-:W-:Y:S01]  /*3ee0*/  ULEA UR7, UR7, UR6, 0x3 ;  /* 0x0000000607077291 */ /* 0x000fe2000f8e18ff */
[----:B------:R-:W-:-:S04]  /*3ef0*/  LOP3.LUT R2, R2, UR5, RZ, 0x3c, !PT ;  /* 0x0000000502027c12 */ /* 0x000fc8000f8e3cff */
[----:B------:R-:W-:-:S04]  /*3f00*/  SHF.L.U32 R2, R2, 0x1f, RZ ;  /* 0x0000001f02027819 */ /* 0x000fc800000006ff */
[----:B------:R-:W2:Y:S02]  /*3f10*/  SYNCS.PHASECHK.TRANS64.TRYWAIT P0, [UR7], R2 ;  /* 0x00000002ff0075a7 */ /* 0x000ea40008001107 */
[----:B--2---:R-:W-:Y:S05]  /*3f20*/  @!P0 BRA `(.L_x_76) ;  /* 0x0000004800048947 */ /* 0x004fea0003800000 */
.L_x_178:
[----:B------:R-:W-:Y:S01]  /*3f30*/  NOP ;  /* 0x0000000000007918 */ /* 0x000fe20000000000 */
[----:B-1----:R-:W1:Y:S01]  /*3f40*/  LDS R0, [UR4+0x14] ;  /* 0x00001404ff007984 */ /* 0x002e620008000800 */
[----:B------:R-:W-:Y:S01]  /*3f50*/  ULOP3.LUT UR6, UR19, 0xffff, URZ, 0xc0, !UPT ;  /* 0x0000ffff13067892 */ /* 0x000fe2000f8ec0ff */
[----:B------:R-:W-:Y:S01]  /*3f60*/  UMOV UR8, 0xffff ;  /* 0x0000ffff00087882 */ /* 0x000fe20000000000 */
[----:B------:R-:W-:Y:S02]  /*3f70*/  UMOV UR5, 0x1 ;  /* 0x0000000100057882 */ /* 0x000fe40000000000 */
[----:B------:R-:W-:-:S04]  /*3f80*/  USHF.R.U32.HI UR6, URZ, 0x5, UR6 ;  /* 0x00000005ff067899 */ /* 0x000fc80008011606 */
[----:B------:R-:W-:Y:S02]  /*3f90*/  USHF.L.U32 UR8, UR8, UR6, URZ ;  /* 0x0000000608087299 */ /* 0x000fe400080006ff */
[----:B------:R-:W-:-:S04]  /*3fa0*/  USHF.L.U32 UR5, UR5, UR6, URZ ;  /* 0x0000000605057299 */ /* 0x000fc800080006ff */
[----:B-1----:R-:W-:-:S04]  /*3fb0*/  LOP3.LUT R0, R0, UR8, RZ, 0xc0, !PT ;  /* 0x0000000800007c12 */ /* 0x002fc8000f8ec0ff */
[----:B------:R-:W-:-:S13]  /*3fc0*/  ISETP.NE.AND P0, PT, R0, UR8, PT ;  /* 0x0000000800007c0c */ /* 0x000fda000bf05270 */
[----:B------:R-:W-:Y:S05]  /*3fd0*/  @P0 BRA `(.L_x_77) ;  /* 0x0000000000580947 */ /* 0x000fea0003800000 */
[----:B------:R-:W1:Y:S02]  /*3fe0*/  LDS R0, [UR4+0x18] ;  /* 0x00001804ff007984 */ /* 0x000e640008000800 */
[----:B-1----:R-:W-:-:S04]  /*3ff0*/  LOP3.LUT R0, R0, UR5, RZ, 0xc0, !PT ;  /* 0x0000000500007c12 */ /* 0x002fc8000f8ec0ff */
[----:B------:R-:W-:-:S13]  /*4000*/  ISETP.NE.AND P0, PT, R0, UR5, PT ;  /* 0x0000000500007c0c */ /* 0x000fda000bf05270 */
[----:B------:R-:W-:Y:S05]  /*4010*/  @P0 BRA `(.L_x_78) ;  /* 0x00000000003c0947 */ /* 0x000fea0003800000 */
[----:B------:R-:W1:Y:S01]  /*4020*/  S2R R2, SR_LANEID ;  /* 0x0000000000027919 */ /* 0x000e620000000000 */
[----:B------:R-:W-:Y:S01]  /*4030*/  ULOP3.LUT UR8, URZ, UR8, URZ, 0x33, !UPT ;  /* 0x00000008ff087292 */ /* 0x000fe2000f8e33ff */
[----:B------:R-:W-:Y:S02]  /*4040*/  VOTEU.ANY UR7, UPT, PT ;  /* 0x0000000000077886 */ /* 0x000fe400038e0100 */
[----:B------:R-:W-:-:S03]  /*4050*/  UFLO.U32 UR7, UR7 ;  /* 0x00000007000772bd */ /* 0x000fc600080e0000 */
[----:B------:R-:W-:-:S04]  /*4060*/  IMAD.U32 R0, RZ, RZ, UR8 ;  /* 0x00000008ff007e24 */ /* 0x000fc8000f8e00ff */
[----:B------:R2:W3:Y:S02]  /*4070*/  REDUX UR6, R0 ;  /* 0x00000000000673c4 */ /* 0x0004e40000000000 */
[----:B------:R1:W-:Y:S02]  /*4080*/  UTCATOMSWS.AND URZ, UR8 ;  /* 0x0000000800ff79e3 */ /* 0x0003e40008000000 */
[----:B-1----:R-:W-:Y:S02]  /*4090*/  ISETP.EQ.U32.AND P0, PT, R2, UR7, PT ;  /* 0x0000000702007c0c */ /* 0x002fe4000bf02070 */
[----:B--2---:R-:W-:Y:S02]  /*40a0*/  LOP3.LUT R0, RZ, UR5, RZ, 0x33, !PT ;  /* 0x00000005ff007c12 */ /* 0x004fe4000f8e33ff */
[----:B---3--:R-:W-:Y:S02]  /*40b0*/  MOV R2, UR6 ;  /* 0x0000000600027c02 */ /* 0x008fe40008000f00 */
[----:B------:R-:W1:Y:S07]  /*40c0*/  REDUX UR5, R0 ;  /* 0x00000000000573c4 */ /* 0x000e6e0000000000 */
[----:B------:R2:W-:Y:S01]  /*40d0*/  @P0 ATOMS.AND RZ, [UR4+0x14], R2 ;  /* 0x00001402ffff098c */ /* 0x0005e2000a800004 */
[----:B-1----:R-:W-:-:S05]  /*40e0*/  IMAD.U32 R0, RZ, RZ, UR5 ;  /* 0x00000005ff007e24 */ /* 0x002fca000f8e00ff */
[----:B------:R2:W-:Y:S01]  /*40f0*/  @P0 ATOMS.AND RZ, [UR4+0x18], R0 ;  /* 0x00001800ffff098c */ /* 0x0005e2000a800004 */
[----:B------:R-:W-:Y:S05]  /*4100*/  BRA `(.L_x_79) ;  /* 0x0000000000147947 */ /* 0x000fea0003800000 */
.L_x_78:
[----:B------:R-:W-:Y:S02]  /*4110*/  MOV R2, 0x4130 ;  /* 0x0000413000027802 */ /* 0x000fe40000000f00 */
[----:B----45:R-:W-:Y:S05]  /*4120*/  CALL.REL.NOINC `($__internal_0_$__cuda_sm10x_tcgen05_guardrail_trap_col_being_dealloced_not_returned_by_alloc) ;  /* 0x0000004800787944 */ /* 0x030fea0003c00000 */
[----:B------:R-:W-:Y:S05]  /*4130*/  BRA `(.L_x_79) ;  /* 0x0000000000087947 */ /* 0x000fea0003800000 */
.L_x_77:
[----:B------:R-:W-:Y:S02]  /*4140*/  MOV R2, 0x4160 ;  /* 0x0000416000027802 */ /* 0x000fe40000000f00 */
[----:B----45:R-:W-:Y:S05]  /*4150*/  CALL.REL.NOINC `($__internal_2_$__cuda_sm10x_tcgen05_guardrail_trap_unallocated_columns_being_dealloced) ;  /* 0x0000004800847944 */ /* 0x030fea0003c00000 */
.L_x_79:
[----:B------:R-:W-:Y:S01]  /*4160*/  NOP ;  /* 0x0000000000007918 */ /* 0x000fe20000000000 */
[----:B------:R-:W-:Y:S05]  /*4170*/  EXIT ;  /* 0x000000000000794d */ /* 0x000fea0003800000 */
.L_x_61:
[----:B------:R-:W-:-:S09]  /*4180*/  UISETP.NE.OR UP2, UPT, UR8, 0x3, !UP2 ;  /* 0x000000030800788c */ /* 0x000fd2000d745670 */
[----:B------:R-:W-:Y:S05]  /*4190*/  BRA.U UP2, `(.L_x_80) ;  /* 0x0000000d02b07547 */ /* 0x000fea000b800000 */
[----:B------:R-:W1:Y:S01]  /*41a0*/  LDC R0, c[0x0][0xb30] ;  /* 0x0002cc00ff007b82 */ /* 0x000e620000000800 */
[----:B------:R-:W2:Y:S01]  /*41b0*/  LDCU.64 UR8, c[0x0][0x888] ;  /* 0x00011100ff0877ac */ /* 0x000ea20008000a00 */
[----:B------:R-:W-:Y:S02]  /*41c0*/  HFMA2 R27, -RZ, RZ, 0, 0 ;  /* 0x00000000ff1b7431 */ /* 0x000fe400000001ff */
[----:B------:R-:W-:Y:S01]  /*41d0*/  IMAD.MOV.U32 R29, RZ, RZ, 0x1 ;  /* 0x00000001ff1d7424 */ /* 0x000fe200078e00ff */
[----:B------:R-:W-:Y:S01]  /*41e0*/  MOV R25, 0x2000 ;  /* 0x0000200000197802 */ /* 0x000fe20000000f00 */
[----:B------:R-:W4:Y:S01]  /*41f0*/  LDCU.64 UR4, c[0x0][0x890] ;  /* 0x00011200ff0477ac */ /* 0x000f220008000a00 */
[----:B------:R-:W-:Y:S01]  /*4200*/  IMAD.MOV.U32 R28, RZ, RZ, RZ ;  /* 0x000000ffff1c7224 */ /* 0x000fe200078e00ff */
[----:B------:R-:W3:Y:S01]  /*4210*/  LDC R24, c[0x0][0x370] ;  /* 0x0000dc00ff187b82 */ /* 0x000ee20000000800 */
[----:B------:R-:W-:Y:S01]  /*4220*/  UMOV UR7, 0x400 ;  /* 0x0000040000077882 */ /* 0x000fe20000000000 */
[----:B------:R-:W-:-:S02]  /*4230*/  UPLOP3.LUT UP1, UPT, UPT, UPT, UPT, 0x40, 0x4 ;  /* 0x000000000004789c */ /* 0x000fc40003f2e870 */
[----:B------:R-:W-:Y:S01]  /*4240*/  ULEA UR7, UR37, UR7, 0x18 ;  /* 0x0000000725077291 */ /* 0x000fe2000f8ec0ff */
[----:B------:R-:W-:-:S03]  /*4250*/  UMOV UR13, URZ ;  /* 0x000000ff000d7c82 */ /* 0x000fc60008000000 */
[----:B------:R-:W3:Y:S01]  /*4260*/  LDC R3, c[0x0][0xb0c] ;  /* 0x0002c300ff037b82 */ /* 0x000ee20000000800 */
[----:B--2---:R-:W-:Y:S02]  /*4270*/  UISETP.NE.U32.AND UP3, UPT, UR8, URZ, UPT ;  /* 0x000000ff0800728c */ /* 0x004fe4000bf65070 */
[----:B----4-:R-:W-:-:S05]  /*4280*/  UISETP.NE.U32.AND UP4, UPT, UR4, URZ, UPT ;  /* 0x000000ff0400728c */ /* 0x010fca000bf85070 */
[----:B------:R-:W2:Y:S01]  /*4290*/  LDC R18, c[0x0][0xb20] ;  /* 0x0002c800ff127b82 */ /* 0x000ea20000000800 */
[----:B-1----:R-:W-:Y:S01]  /*42a0*/  ISETP.NE.AND P1, PT, R0, 0x1, PT ;  /* 0x000000010000780c */ /* 0x002fe20003f25270 */
[----:B------:R-:W-:Y:S02]  /*42b0*/  UISETP.NE.AND.EX UP3, UPT, UR9, URZ, UPT, UP3 ;  /* 0x000000ff0900728c */ /* 0x000fe4000bf65330 */
[----:B------:R-:W-:-:S04]  /*42c0*/  UISETP.NE.AND.EX UP4, UPT, UR5, URZ, UPT, UP4 ;  /* 0x000000ff0500728c */ /* 0x000fc8000bf85340 */
[----:B------:R-:W1:Y:S08]  /*42d0*/  LDC.64 R30, c[0x0][0x348] ;  /* 0x0000d200ff1e7b82 */ /* 0x000e700000000a00 */
[----:B------:R-:W4:Y:S08]  /*42e0*/  LDC.64 R16, c[0x0][0xb10] ;  /* 0x0002c400ff107b82 */ /* 0x000f300000000a00 */
[----:B------:R-:W1:Y:S08]  /*42f0*/  LDC.64 R6, c[0x0][0xb18] ;  /* 0x0002c600ff067b82 */ /* 0x000e700000000a00 */
[----:B------:R-:W1:Y:S08]  /*4300*/  LDC.64 R4, c[0x0][0xb28] ;  /* 0x0002ca00ff047b82 */ /* 0x000e700000000a00 */
[----:B--23--:R-:W1:Y:S02]  /*4310*/  LDC R19, c[0x0][0x374] ;  /* 0x0000dd00ff137b82 */ /* 0x00ce640000000800 */
.L_x_89:
[C---:B------:R-:W-:Y:S02]  /*4320*/  LEA R0, R28.reuse, UR7, 0x3 ;  /* 0x000000071c007c11 */ /* 0x040fe4000f8e18ff */
[----:B------:R-:W-:Y:S02]  /*4330*/  SHF.L.U32 R2, R27, 0x1f, RZ ;  /* 0x0000001f1b027819 */ /* 0x000fe400000006ff */
[----:B------:R-:W-:Y:S02]  /*4340*/  LEA R20, R28, UR7, 0x4 ;  /* 0x000000071c147c11 */ /* 0x000fe4000f8e20ff */
[----:B--2---:R-:W2:Y:S02]  /*4350*/  SYNCS.PHASECHK.TRANS64.TRYWAIT P0, [R0+URZ+0x140], R2 ;  /* 0x00014002000075a7 */ /* 0x004ea400080011ff */
[----:B--2---:R-:W-:Y:S05]  /*4360*/  @!P0 BRA `(.L_x_81) ;  /* 0x00000044000c8947 */ /* 0x004fea0003800000 */
.L_x_179:
[----:B------:R-:W-:Y:S01]  /*4370*/  ISETP.GE.AND P0, PT, R40, 0x1, PT ;  /* 0x000000012800780c */ /* 0x000fe20003f06270 */
[----:B------:R-:W3:Y:S01]  /*4380*/  LDS.128 R20, [R20+0x1d0] ;  /* 0x0001d00014147984 */ /* 0x000ee20000000c00 */
[----:B--2---:R-:W-:Y:S01]  /*4390*/  VIADD R0, R0, 0x150 ;  /* 0x0000015000007836 */ /* 0x004fe20000000000 */
[----:B------:R-:W-:Y:S01]  /*43a0*/  @!PT LDS RZ, [RZ] ;  /* 0x00000000fffff984 */ /* 0x000fe20000000800 */
[----:B------:R-:W-:Y:S01]  /*43b0*/  @!PT LDS RZ, [RZ] ;  /* 0x00000000fffff984 */ /* 0x000fe20000000800 */
[----:B------:R-:W-:Y:S01]  /*43c0*/  @!PT LDS RZ, [RZ] ;  /* 0x00000000fffff984 */ /* 0x000fe20000000800 */
[----:B------:R-:W-:Y:S01]  /*43d0*/  @!PT LDS RZ, [RZ] ;  /* 0x00000000fffff984 */ /* 0x000fe20000000800 */
[----:B------:R2:W-:Y:S06]  /*43e0*/  MEMBAR.ALL.CTA ;  /* 0x0000000000007992 */ /* 0x0005ec0000008000 */
[----:B--2---:R-:W2:Y:S01]  /*43f0*/  FENCE.VIEW.ASYNC.S ;  /* 0x00000000000073c6 */ /* 0x004ea20000000000 */
[----:B------:R-:W-:Y:S04]  /*4400*/  PRMT R0, RZ, 0x654, R0 ;  /* 0x00000654ff007816 */ /* 0x000fe80000000000 */
[----:B--2---:R2:W-:Y:S01]  /*4410*/  SYNCS.ARRIVE.TRANS64.RED.A1T0 RZ, [R0+URZ], RZ ;  /* 0x000000ff00ff79a7 */ /* 0x0045e200081004ff */
[----:B---3--:R-:W-:Y:S11]  /*4420*/  LOP3.LUT P3, RZ, R22, 0x1, RZ, 0xc0, !PT ;  /* 0x0000000116ff7812 */ /* 0x008ff6000786c0ff */
[----:B------:R-:W-:Y:S02]  /*4430*/  @!UPT UIADD3 URZ, UPT, UPT, URZ, URZ, URZ ;  /* 0x000000fffffff290 */ /* 0x000fe4000fffe0ff */
[----:B------:R-:W-:Y:S02]  /*4440*/  @P3 MOV R11, R20 ;  /* 0x00000014000b3202 */ /* 0x000fe40000000f00 */
[----:B------:R-:W-:Y:S01]  /*4450*/  @P3 LOP3.LUT R10, R21, 0xffff, RZ, 0xc0, !PT ;  /* 0x0000ffff150a3812 */ /* 0x000fe200078ec0ff */
[----:B--2---:R-:W-:Y:S06]  /*4460*/  @!P0 BRA `(.L_x_82) ;  /* 0x0000000000a48947 */ /* 0x004fec0003800000 */
[-C--:B-1----:R-:W-:Y:S01]  /*4470*/  IMAD.HI.U32 R0, R19, R7.reuse, RZ ;  /* 0x0000000713007227 */ /* 0x082fe200078e00ff */
[----:B------:R-:W-:Y:S02]  /*4480*/  ISETP.NE.AND P0, PT, R6, 0x1, PT ;  /* 0x000000010600780c */ /* 0x000fe40003f05270 */
[----:B------:R-:W-:Y:S01]  /*4490*/  ISETP.NE.AND P2, PT, R40, 0x1, PT ;  /* 0x000000012800780c */ /* 0x000fe20003f45270 */
[----:B----4-:R-:W-:Y:S01]  /*44a0*/  IMAD.HI.U32 R9, R24, R16, RZ ;  /* 0x0000001018097227 */ /* 0x010fe200078e00ff */
[----:B------:R-:W-:Y:S02]  /*44b0*/  SHF.R.U32.HI R0, RZ, R18, R0 ;  /* 0x00000012ff007219 */ /* 0x000fe40000011600 */
[----:B------:R-:W-:Y:S01]  /*44c0*/  ISETP.NE.AND P4, PT, R3, 0x1, PT ;  /* 0x000000010300780c */ /* 0x000fe20003f85270 */
[----:B------:R-:W-:Y:S01]  /*44d0*/  IMAD.HI.U32 R13, R10, R7, RZ ;  /* 0x000000070a0d7227 */ /* 0x000fe200078e00ff */
[----:B------:R-:W-:Y:S02]  /*44e0*/  SHF.R.U32.HI R9, RZ, R17, R9 ;  /* 0x00000011ff097219 */ /* 0x000fe40000011609 */
[----:B------:R-:W-:Y:S01]  /*44f0*/  SEL R0, R19, R0, !P0 ;  /* 0x0000000013007207 */ /* 0x000fe20004000000 */
[----:B------:R-:W-:Y:S01]  /*4500*/  IMAD.HI.U32 R12, R11, R16, RZ ;  /* 0x000000100b0c7227 */ /* 0x000fe200078e00ff */
[----:B------:R-:W-:Y:S03]  /*4510*/  SEL R9, R24, R9, !P4 ;  /* 0x0000000918097207 */ /* 0x000fe60006000000 */
[-C--:B------:R-:W-:Y:S01]  /*4520*/  IMAD.HI.U32 R8, R0, R4.reuse, RZ ;  /* 0x0000000400087227 */ /* 0x080fe200078e00ff */
[----:B------:R-:W-:Y:S03]  /*4530*/  SHF.R.U32.HI R12, RZ, R17, R12 ;  /* 0x00000011ff0c7219 */ /* 0x000fe6000001160c */
[----:B------:R-:W-:Y:S01]  /*4540*/  IMAD.HI.U32 R2, R9, R4, RZ ;  /* 0x0000000409027227 */ /* 0x000fe200078e00ff */
[-C--:B------:R-:W-:Y:S02]  /*4550*/  @P2 SHF.R.U32.HI R0, RZ, R5.reuse, R8 ;  /* 0x00000005ff002219 */ /* 0x080fe40000011608 */
[----:B------:R-:W-:Y:S02]  /*4560*/  SHF.R.U32.HI R8, RZ, R18, R13 ;  /* 0x00000012ff087219 */ /* 0x000fe4000001160d */
[----:B------:R-:W-:Y:S01]  /*4570*/  @P2 SHF.R.U32.HI R9, RZ, R5, R2 ;  /* 0x00000005ff092219 */ /* 0x000fe20000011602 */
[----:B------:R-:W-:Y:S01]  /*4580*/  IMAD R0, R40, R0, RZ ;  /* 0x0000000028007224 */ /* 0x000fe200078e02ff */
[----:B------:R-:W-:Y:S02]  /*4590*/  SEL R8, R10, R8, !P0 ;  /* 0x000000080a087207 */ /* 0x000fe40004000000 */
[----:B------:R-:W-:Y:S01]  /*45a0*/  SEL R2, R11, R12, !P4 ;  /* 0x0000000c0b027207 */ /* 0x000fe20006000000 */
[----:B------:R-:W-:Y:S01]  /*45b0*/  IMAD R12, R40, R9, RZ ;  /* 0x00000009280c7224 */ /* 0x000fe200078e02ff */
[C---:B------:R-:W-:Y:S01]  /*45c0*/  ISETP.GE.AND P0, PT, R8.reuse, R0, PT ;  /* 0x000000000800720c */ /* 0x040fe20003f06270 */
[----:B------:R-:W-:Y:S03]  /*45d0*/  IMAD.HI.U32 R0, R8, R4, RZ ;  /* 0x0000000408007227 */ /* 0x000fe600078e00ff */
[----:B------:R-:W-:Y:S02]  /*45e0*/  ISETP.GE.OR P0, PT, R2, R12, P0 ;  /* 0x0000000c0200720c */ /* 0x000fe40000706670 */
[-C--:B------:R-:W-:Y:S04]  /*45f0*/  SHF.R.U32.HI R0, RZ, R5.reuse, R0 ;  /* 0x00000005ff007219 */ /* 0x080fe80000011600 */
[----:B------:R-:W-:Y:S05]  /*4600*/  SEL R13, R8, R0, !P2 ;  /* 0x00000000080d7207 */ /* 0x000fea0005000000 */
[----:B------:R-:W-:Y:S02]  /*4610*/  IMAD.MOV R12, RZ, RZ, -R13 ;  /* 0x000000ffff0c7224 */ /* 0x000fe400078e0a0d */
[----:B------:R-:W-:Y:S04]  /*4620*/  @!P0 IMAD.HI.U32 R0, R2, R4, RZ ;  /* 0x0000000402008227 */ /* 0x000fe800078e00ff */
[----:B------:R-:W-:Y:S01]  /*4630*/  IMAD R12, R40, R12, R8 ;  /* 0x0000000c280c7224 */ /* 0x000fe200078e0208 */
[----:B------:R-:W-:Y:S04]  /*4640*/  @!P0 SHF.R.U32.HI R0, RZ, R5, R0 ;  /* 0x00000005ff008219 */ /* 0x000fe80000011600 */
[----:B------:R-:W-:Y:S04]  /*4650*/  @!P0 SEL R0, R2, R0, !P2 ;  /* 0x0000000002008207 */ /* 0x000fe80005000000 */
[----:B------:R-:W-:Y:S01]  /*4660*/  @!P0 IADD3 R13, PT, PT, R13, -R0, RZ ;  /* 0x800000000d0d8210 */ /* 0x000fe20007ffe0ff */
[----:B------:R-:W-:Y:S01]  /*4670*/  @!P0 IMAD R0, R9, R12, R0 ;  /* 0x0000000c09008224 */ /* 0x000fe200078e0200 */
[----:B------:R-:W-:Y:S01]  /*4680*/  IADD3 R9, PT, PT, -R8, RZ, RZ ;  /* 0x000000ff08097210 */ /* 0x000fe20007ffe1ff */
[--C-:B------:R-:W-:Y:S02]  /*4690*/  IMAD.MOV R12, RZ, RZ, -R2.reuse ;  /* 0x000000ffff0c7224 */ /* 0x100fe400078e0a02 */
[----:B------:R-:W-:Y:S02]  /*46a0*/  @!P0 IMAD R8, R13, R40, R2 ;  /* 0x000000280d088224 */ /* 0x000fe400078e0202 */
[----:B------:R-:W-:Y:S02]  /*46b0*/  @!P0 IMAD.MOV.U32 R2, RZ, RZ, R0 ;  /* 0x000000ffff028224 */ /* 0x000fe400078e0000 */
[----:B------:R-:W-:Y:S02]  /*46c0*/  IMAD R11, R3, R12, R11 ;  /* 0x0000000c030b7224 */ /* 0x000fe400078e020b */
[----:B------:R-:W-:Y:S02]  /*46d0*/  IMAD R10, R6, R9, R10 ;  /* 0x00000009060a7224 */ /* 0x000fe400078e020a */
[----:B------:R-:W-:Y:S02]  /*46e0*/  IMAD R11, R2, R3, R11 ;  /* 0x00000003020b7224 */ /* 0x000fe400078e020b */
[----:B------:R-:W-:Y:S02]  /*46f0*/  IMAD R10, R8, R6, R10 ;  /* 0x00000006080a7224 */ /* 0x000fe400078e020a */
.L_x_82:
[----:B------:R-:W-:Y:S05]  /*4700*/  BRA.U UP1, `(.L_x_83) ;  /* 0x0000000101107547 */ /* 0x000fea000b800000 */
[----:B------:R-:W-:Y:S04]  /*4710*/  MOV R2, UR6 ;  /* 0x0000000600027c02 */ /* 0x000fe80008000f00 */
[----:B------:R-:W-:Y:S04]  /*4720*/  SHF.L.U32 R2, R2, 0x1f, RZ ;  /* 0x0000001f02027819 */ /* 0x000fe800000006ff */
[----:B------:R-:W2:Y:S02]  /*4730*/  SYNCS.PHASECHK.TRANS64.TRYWAIT P0, [UR7+0x138], R2 ;  /* 0x00013802ff0075a7 */ /* 0x000ea40008001107 */
[----:B--2---:R-:W-:Y:S05]  /*4740*/  @!P0 BRA `(.L_x_84) ;  /* 0x0000004000288947 */ /* 0x004fea0003800000 */
.L_x_83:
[----:B------:R-:W-:Y:S02]  /*4750*/  R2UR UR11, R15 ;  /* 0x000000000f0b72ca */ /* 0x000fe400000e0000 */
[----:B------:R-:W-:Y:S02]  /*4760*/  R2UR UR10, R14 ;  /* 0x000000000e0a72ca */ /* 0x000fe400000e0000 */
[----:B------:R-:W-:Y:S04]  /*4770*/  ISETP.NE.U32.AND P2, PT, RZ, UR4, PT ;  /* 0x00000004ff007c0c */ /* 0x000fe8000bf45070 */
[----:B------:R-:W-:Y:S05]  /*4780*/  ISETP.NE.AND.EX P2, PT, RZ, UR5, PT, P2 ;  /* 0x00000005ff007c0c */ /* 0x000fea000bf45320 */
[----:B------:R-:W-:Y:S02]  /*4790*/  USHF.L.U32 UR11, UR11, 0x7, URZ ;  /* 0x000000070b0b7899 */ /* 0x000fe400080006ff */
[----:B------:R-:W-:Y:S01]  /*47a0*/  USHF.L.U32 UR10, UR10, 0x6, URZ ;  /* 0x000000060a0a7899 */ /* 0x000fe200080006ff */
[----:B------:R-:W-:Y:S11]  /*47b0*/  BRA.U !UP4, `(.L_x_85) ;  /* 0x000000010c347547 */ /* 0x000ff6000b800000 */
[----:B------:R-:W-:Y:S01]  /*47c0*/  UPLOP3.LUT UP0, UPT, UPT, UPT, UP3, 0x80, 0x8 ;  /* 0x000000000008789c */ /* 0x000fe20003f0f030 */
[----:B--2---:R-:W-:Y:S02]  /*47d0*/  HFMA2 R0, -RZ, RZ, 0, 5.9604644775390625e-08 ;  /* 0x00000001ff007431 */ /* 0x004fe400000001ff */
[----:B------:R-:W-:Y:S03]  /*47e0*/  IMAD.MOV.U32 R88, RZ, RZ, 0x1 ;  /* 0x00000001ff587424 */ /* 0x000fe600078e00ff */
[----:B------:R-:W-:Y:S05]  /*47f0*/  PLOP3.LUT P0, PT, PT, PT, UP0, 0x80, 0x8 ;  /* 0x000000000008781c */ /* 0x000fea0003f0f008 */
[----:B------:R-:W2:Y:S01]  /*4800*/  @UP0 LDCU.64 UR14, c[0x0][0x888] ;  /* 0x00011100ff0e07ac */ /* 0x000ea20008000a00 */
[----:B------:R-:W-:Y:S07]  /*4810*/  @UP0 UIMAD UR8, UR36, UR4, URZ ;  /* 0x00000004240802a4 */ /* 0x000fee000f8e02ff */
[----:B------:R-:W-:Y:S01]  /*4820*/  @!P0 PRMT R88, R0, 0x7610, R88 ;  /* 0x0000761000588816 */ /* 0x000fe20000000058 */
[----:B--2---:R-:W-:Y:S03]  /*4830*/  @UP0 UIMAD.WIDE UR14, UR8, 0x4, UR14 ;  /* 0x00000004080e08a5 */ /* 0x004fe6000f8e020e */
[----:B------:R-:W2:Y:S03]  /*4840*/  @!UP0 LDCU UR8, c[0x0][0x880] ;  /* 0x00011000ff0887ac */ /* 0x000ea60008000800 */
[----:B------:R-:W-:Y:S01]  /*4850*/  IMAD.U32 R8, RZ, RZ, UR14 ;  /* 0x0000000eff087e24 */ /* 0x000fe2000f8e00ff */
[----:B------:R-:W-:Y:S05]  /*4860*/  MOV R9, UR15 ;  /* 0x0000000f00097c02 */ /* 0x000fea0008000f00 */
[----:B-----5:R3:W5:Y:S02]  /*4870*/  @P0 LDG.E R49, desc[UR46][R8.64] ;  /* 0x0000002e08310981 */ /* 0x020764000c1e1900 */
[----:B--23--:R-:W-:Y:S07]  /*4880*/  @!P0 IMAD.U32 R49, RZ, RZ, UR8 ;  /* 0x00000008ff318e24 */ /* 0x00cfee000f8e00ff */
.L_x_85:
[----:B-----5:R-:W-:Y:S01]  /*4890*/  @!P2 FSETP.EQ.AND P0, PT, R49, RZ, PT ;  /* 0x000000ff3100a20b */ /* 0x020fe20003f02000 */
[----:B------:R-:W-:Y:S01]  /*48a0*/  @!UPT UIADD3 URZ, UPT, UPT, URZ, URZ, URZ ;  /* 0x000000fffffff290 */ /* 0x000fe2000fffe0ff */
[----:B------:R-:W-:Y:S11]  /*48b0*/  @!P2 BRA `(.L_x_86) ;  /* 0x000000000014a947 */ /* 0x000ff60003800000 */
[----:B------:R-:W-:Y:S02]  /*48c0*/  LOP3.LUT P2, RZ, R88, 0xff, RZ, 0xc0, !PT ;  /* 0x000000ff58ff7812 */ /* 0x000fe4000784c0ff */
[----:B------:R-:W-:Y:S04]  /*48d0*/  PLOP3.LUT P0, PT, PT, PT, UP0, 0x80, 0x8 ;  /* 0x000000000008781c */ /* 0x000fe80003f0f008 */
[----:B------:R-:W-:Y:S07]  /*48e0*/  PLOP3.LUT P0, PT, P0, PT, PT, 0x8, 0x80 ;  /* 0x000000000080781c */ /* 0x000fee000070e170 */
[----:B------:R-:W-:Y:S11]  /*48f0*/  @P2 FSETP.EQ.AND P0, PT, R49, RZ, PT ;  /* 0x000000ff3100220b */ /* 0x000ff60003f02000 */
[----:B------:R-:W-:Y:S02]  /*4900*/  @!UPT UIADD3 URZ, UPT, UPT, URZ, URZ, URZ ;  /* 0x000000fffffff290 */ /* 0x000fe4000fffe0ff */
.L_x_86:
[----:B------:R-:W-:Y:S01]  /*4910*/  ULEA UR15, UR13, UR7, 0x3 ;  /* 0x000000070d0f7291 */ /* 0x000fe2000f8e18ff */
[----:B------:R-:W-:Y:S02]  /*4920*/  SHF.L.U32 R9, R29, 0x1f, RZ ;  /* 0x0000001f1d097819 */ /* 0x000fe400000006ff */
[----:B------:R-:W-:Y:S04]  /*4930*/  ELECT P4, URZ, PT ;  /* 0x0000000000ff782f */ /* 0x000fe80003880000 */
[----:B------:R-:W-:Y:S02]  /*4940*/  PLOP3.LUT P4, PT, P0, P4, PT, 0xf2, 0x2f ;  /* 0x00000000002f781c */ /* 0x000fe40000789e72 */
[----:B------:R-:W3:Y:S11]  /*4950*/  SYNCS.PHASECHK.TRANS64.TRYWAIT P2, [UR15+0x118], R9 ;  /* 0x00011809ff0075a7 */ /* 0x000ef6000804110f */
[----:B-1----:R-:W-:Y:S05]  /*4960*/  @!P4 IADD3 R8, P0, PT, R30, 0x580, RZ ;  /* 0x000005801e08c810 */ /* 0x002fea0007f1e0ff */
[----:B--2---:R-:W-:Y:S01]  /*4970*/  @!P4 IMAD.X R2, RZ, RZ, R31, P0 ;  /* 0x000000ffff02c224 */ /* 0x004fe200000e061f */
[----:B---3--:R-:W-:Y:S07]  /*4980*/  @!P2 BRA `(.L_x_87) ;  /* 0x0000003c00b0a947 */ /* 0x008fee0003800000 */
.L_x_182:
[----:B------:R-:W2:Y:S01]  /*4990*/  LDC.64 R12, c[0x0][0xb18] ;  /* 0x0002c600ff0c7b82 */ /* 0x000ea20000000a00 */
[----:B------:R-:W-:Y:S01]  /*49a0*/  @!P4 R2UR UR8, R2 ;  /* 0x000000000208c2ca */ /* 0x000fe200000e0000 */
[----:B------:R-:W-:Y:S01]  /*49b0*/  VOTEU.ALL UP2, P4 ;  /* 0x0000000000ff7886 */ /* 0x000fe20002040000 */
[----:B------:R-:W-:Y:S01]  /*49c0*/  @!P4 R2UR UR9, R8 ;  /* 0x000000000809c2ca */ /* 0x000fe200000e0000 */
[----:B------:R-:W-:Y:S01]  /*49d0*/  VOTEU.ALL UP1, P4 ;  /* 0x0000000000ff7886 */ /* 0x000fe20002020000 */
[----:B-1----:R-:W-:Y:S03]  /*49e0*/  @!P4 IMAD.MOV.U32 R0, RZ, RZ, 0x2000 ;  /* 0x00002000ff00c424 */ /* 0x002fe600078e00ff */
[----:B------:R-:W1:Y:S01]  /*49f0*/  @!P1 LDC R2, c[0x0][0xb0c] ;  /* 0x0002c300ff029b82 */ /* 0x000e620000000800 */
[----:B------:R-:W-:Y:S01]  /*4a00*/  UMOV UR20, 0x0 ;  /* 0x0000000000147882 */ /* 0x000fe20000000000 */
[----:B------:R-:W-:Y:S01]  /*4a10*/  UMOV UR21, 0x10000000 ;  /* 0x1000000000157882 */ /* 0x000fe20000000000 */
[----:B------:R-:W-:Y:S01]  /*4a20*/  UMOV UR12, UR36 ;  /* 0x00000024000c7c82 */ /* 0x000fe20008000000 */
[----:B------:R-:W-:Y:S01]  /*4a30*/  UIADD3 UR14, UPT, UPT, UR13, 0x1, URZ ;  /* 0x000000010d0e7890 */ /* 0x000fe2000fffe0ff */
[----:B------:R-:W-:Y:S01]  /*4a40*/  @P3 SHF.R.U32.HI R26, RZ, 0x10, R21 ;  /* 0x00000010ff1a3819 */ /* 0x000fe20000011615 */
[----:B------:R-:W-:Y:S02]  /*4a50*/  VIADD R28, R28, 0x1 ;  /* 0x000000011c1c7836 */ /* 0x000fe40000000000 */
[----:B------:R-:W-:Y:S01]  /*4a60*/  IMAD.U32 R9, RZ, RZ, UR8 ;  /* 0x00000008ff097e24 */ /* 0x000fe2000f8e00ff */
[----:B------:R-:W-:Y:S01]  /*4a70*/  @!UP2 ULEA UR8, UR13, UR7, 0xd ;  /* 0x000000070d08a291 */ /* 0x000fe2000f8e68ff */
[----:B------:R-:W-:Y:S01]  /*4a80*/  IMAD.U32 R8, RZ, RZ, UR9 ;  /* 0x00000009ff087e24 */ /* 0x000fe2000f8e00ff */
[----:B------:R-:W-:Y:S02]  /*4a90*/  UIADD3 UR9, UPT, UPT, UR15, 0x100, URZ ;  /* 0x000001000f097890 */ /* 0x000fe4000fffe0ff */
[----:B------:R-:W-:Y:S01]  /*4aa0*/  @!P4 R2UR UR19, R9 ;  /* 0x000000000913c2ca */ /* 0x000fe200000e0000 */
[----:B------:R-:W-:Y:S01]  /*4ab0*/  @!UP2 UIADD3 UR8, UPT, UPT, UR8, 0x200, URZ ;  /* 0x000002000808a890 */ /* 0x000fe2000fffe0ff */
[----:B------:R-:W-:Y:S01]  /*4ac0*/  @!P4 R2UR UR18, R8 ;  /* 0x000000000812c2ca */ /* 0x000fe200000e0000 */
[----:B------:R-:W-:Y:S01]  /*4ad0*/  UISETP.NE.AND UP5, UPT, UR14, 0x3, UPT ;  /* 0x000000030e00788c */ /* 0x000fe2000bfa5270 */
[----:B------:R-:W3:Y:S01]  /*4ae0*/  LDC.64 R8, c[0x0][0xb10] ;  /* 0x0002c400ff087b82 */ /* 0x000ee20000000a00 */
[----:B------:R-:W-:Y:S02]  /*4af0*/  UPRMT UR16, UR37, 0x654, UR9 ;  /* 0x0000065425107896 */ /* 0x000fe40008000009 */
[----:B------:R-:W-:Y:S02]  /*4b00*/  USEL UR17, URZ, 0x1, UP5 ;  /* 0x00000001ff117887 */ /* 0x000fe4000a800000 */
[----:B------:R-:W-:Y:S04]  /*4b10*/  USEL UR14, UR14, URZ, UP5 ;  /* 0x000000ff0e0e7287 */ /* 0x000fe8000a800000 */
[----:B------:R-:W-:Y:S01]  /*4b20*/  ULEA UR13, UR14, UR7, 0x3 ;  /* 0x000000070e0d7291 */ /* 0x000fe2000f8e18ff */
[----:B------:R-:W-:Y:S01]  /*4b30*/  LOP3.LUT R29, R29, UR17, RZ, 0x3c, !PT ;  /* 0x000000111d1d7c12 */ /* 0x000fe2000f8e3cff */
[----:B------:R1:W-:Y:S01]  /*4b40*/  @!UP1 UTMALDG.3D [UR8], [UR18], desc[UR20] ;  /* 0x00001408120095b4 */ /* 0x0003e20008011000 */
[----:B------:R5:W-:Y:S02]  /*4b50*/  @!P4 SYNCS.ARRIVE.TRANS64.RED.A0TR RZ, [UR15+0x100], R0 ;  /* 0x00010000ffffc9a7 */ /* 0x000be4000830040f */
[----:B------:R-:W-:Y:S01]  /*4b60*/  SHF.L.U32 R14, R29, 0x1f, RZ ;  /* 0x0000001f1d0e7819 */ /* 0x000fe200000006ff */
[C---:B---3--:R-:W-:Y:S01]  /*4b70*/  @!P1 IMAD.HI.U32 R8, R11.reuse, R8, RZ ;  /* 0x000000080b089227 */ /* 0x048fe200078e00ff */
[----:B--2---:R-:W-:Y:S02]  /*4b80*/  @!P1 ISETP.NE.AND P0, PT, R12, 0x1, PT ;  /* 0x000000010c00980c */ /* 0x004fe40003f05270 */
[----:B-1----:R-:W-:Y:S01]  /*4b90*/  @!P1 ISETP.NE.AND P2, PT, R2, 0x1, PT ;  /* 0x000000010200980c */ /* 0x002fe20003f45270 */
[----:B------:R-:W-:Y:S01]  /*4ba0*/  SYNCS.ARRIVE.TRANS64.RED.A1T0 RZ, [UR16], RZ ;  /* 0x000000ffffff79a7 */ /* 0x000fe20008100410 */
[C---:B------:R-:W-:Y:S01]  /*4bb0*/  @!P1 IMAD.HI.U32 R13, R10.reuse, R13, RZ ;  /* 0x0000000d0a0d9227 */ /* 0x040fe200078e00ff */
[----:B------:R-:W-:Y:S04]  /*4bc0*/  @!P1 SHF.R.U32.HI R8, RZ, R9, R8 ;  /* 0x00000009ff089219 */ /* 0x000fe80000011608 */
[----:B------:R-:W-:Y:S01]  /*4bd0*/  @!P1 SEL R8, R11, R8, !P2 ;  /* 0x000000080b089207 */ /* 0x000fe20005000000 */
[----:B------:R-:W1:Y:S01]  /*4be0*/  SYNCS.PHASECHK.TRANS64.TRYWAIT P5, [UR13+0x118], R14 ;  /* 0x0001180eff0075a7 */ /* 0x000e6200080a110d */
[----:B-----5:R-:W2:Y:S02]  /*4bf0*/  @!P1 LDC R0, c[0x0][0xb20] ;  /* 0x0002c800ff009b82 */ /* 0x020ea40000000800 */
[----:B--2---:R-:W-:Y:S04]  /*4c00*/  @!P1 SHF.R.U32.HI R0, RZ, R0, R13 ;  /* 0x00000000ff009219 */ /* 0x004fe8000001160d */
[----:B------:R-:W-:Y:S05]  /*4c10*/  @!P1 SEL R9, R10, R0, !P0 ;  /* 0x000000000a099207 */ /* 0x000fea0004000000 */
[----:B------:R-:W-:Y:S02]  /*4c20*/  @!P1 IMAD.IADD R0, R9, 0x1, -R8 ;  /* 0x0000000109009824 */ /* 0x000fe400078e0a08 */
[----:B------:R-:W-:Y:S02]  /*4c30*/  @!P1 IMAD.IADD R8, R8, 0x1, -R9 ;  /* 0x0000000108089824 */ /* 0x000fe400078e0a09 */
[----:B------:R-:W-:Y:S02]  /*4c40*/  @!P1 IMAD R11, R0, R2, R11 ;  /* 0x00000002000b9224 */ /* 0x000fe400078e020b */
[----:B------:R-:W-:Y:S01]  /*4c50*/  @!P1 IMAD R10, R8, R12, R10 ;  /* 0x0000000c080a9224 */ /* 0x000fe200078e020a */
[----:B-1----:R-:W-:Y:S06]  /*4c60*/  @!P5 BRA `(.L_x_88) ;  /* 0x0000003c0010d947 */ /* 0x002fec0003800000 */
.L_x_184:
[----:B------:R-:W-:Y:S01]  /*4c70*/  @!P4 IADD3 R2, P0, PT, R30, 0x580, RZ ;  /* 0x000005801e02c810 */ /* 0x000fe20007f1e0ff */
[----:B------:R-:W-:Y:S01]  /*4c80*/  UMOV UR18, 0x0 ;  /* 0x0000000000127882 */ /* 0x000fe20000000000 */
[----:B------:R-:W-:Y:S01]  /*4c90*/  UMOV UR19, 0x10000000 ;  /* 0x1000000000137882 */ /* 0x000fe20000000000 */
[----:B------:R-:W-:Y:S01]  /*4ca0*/  VOTEU.ALL UP1, P4 ;  /* 0x0000000000ff7886 */ /* 0x000fe20002020000 */
[----:B------:R-:W-:Y:S01]  /*4cb0*/  @!P4 R2UR UR9, R2 ;  /* 0x000000000209c2ca */ /* 0x000fe200000e0000 */
[----:B-1----:R-:W-:Y:S01]  /*4cc0*/  @!P4 IMAD.X R0, RZ, RZ, R31, P0 ;  /* 0x000000ffff00c224 */ /* 0x002fe200000e061f */
[----:B------:R-:W-:Y:S01]  /*4cd0*/  UMOV UR12, UR36 ;  /* 0x00000024000c7c82 */ /* 0x000fe20008000000 */
[----:B------:R-:W-:Y:S01]  /*4ce0*/  @P3 R2UR UR36, R26 ;  /* 0x000000001a2432ca */ /* 0x000fe200000e0000 */
[----:B------:R-:W-:Y:S01]  /*4cf0*/  @!UP1 ULEA UR15, UR14, UR7, 0xd ;  /* 0x000000070e0f9291 */ /* 0x000fe2000f8e68ff */
[----:B------:R-:W-:Y:S01]  /*4d00*/  ISETP.NE.AND P0, PT, R28, 0x2, PT ;  /* 0x000000021c00780c */ /* 0x000fe20003f05270 */
[----:B------:R-:W-:Y:S01]  /*4d10*/  @!UP1 UIADD3 UR10, UPT, UPT, UR10, 0x20, URZ ;  /* 0x000000200a0a9890 */ /* 0x000fe2000fffe0ff */
[----:B------:R-:W-:Y:S01]  /*4d20*/  @!P4 R2UR UR8, R0 ;  /* 0x000000000008c2ca */ /* 0x000fe200000e0000 */
[----:B------:R-:W-:Y:S01]  /*4d30*/  IMAD.IADD R14, R10, 0x1, R86 ;  /* 0x000000010a0e7824 */ /* 0x000fe200078e0256 */
[----:B------:R-:W-:Y:S01]  /*4d40*/  SEL R0, RZ, 0x1, P0 ;  /* 0x00000001ff007807 */ /* 0x000fe20000000000 */
[----:B------:R-:W-:Y:S01]  /*4d50*/  IMAD.IADD R15, R11, 0x1, R87 ;  /* 0x000000010b0f7824 */ /* 0x000fe200078e0257 */
[----:B------:R-:W-:Y:S02]  /*4d60*/  SEL R28, R28, RZ, P0 ;  /* 0x000000ff1c1c7207 */ /* 0x000fe40000000000 */
[----:B------:R-:W-:Y:S01]  /*4d70*/  IMAD.U32 R8, RZ, RZ, UR9 ;  /* 0x00000009ff087e24 */ /* 0x000fe2000f8e00ff */
[----:B------:R-:W-:Y:S01]  /*4d80*/  UIADD3 UR9, UPT, UPT, UR13, 0x100, URZ ;  /* 0x000001000d097890 */ /* 0x000fe2000fffe0ff */
[----:B------:R-:W-:Y:S03]  /*4d90*/  LOP3.LUT R27, R27, R0, RZ, 0x3c, !PT ;  /* 0x000000001b1b7212 */ /* 0x000fe600078e3cff */
[----:B------:R-:W-:Y:S02]  /*4da0*/  @!P4 R2UR UR16, R8 ;  /* 0x000000000810c2ca */ /* 0x000fe400000e0000 */
[----:B------:R-:W-:Y:S01]  /*4db0*/  IMAD.U32 R9, RZ, RZ, UR8 ;  /* 0x00000008ff097e24 */ /* 0x000fe2000f8e00ff */
[----:B------:R-:W-:Y:S01]  /*4dc0*/  @!UP1 UIADD3 UR8, UPT, UPT, UR15, 0x200, URZ ;  /* 0x000002000f089890 */ /* 0x000fe2000fffe0ff */
[----:B------:R-:W-:Y:S01]  /*4dd0*/  VOTEU.ALL UP1, P4 ;  /* 0x0000000000ff7886 */ /* 0x000fe20002020000 */
[----:B------:R-:W-:Y:S02]  /*4de0*/  UPRMT UR15, UR37, 0x654, UR9 ;  /* 0x00000654250f7896 */ /* 0x000fe40008000009 */
[----:B------:R-:W-:Y:S11]  /*4df0*/  @!P4 R2UR UR17, R9 ;  /* 0x000000000911c2ca */ /* 0x000ff600000e0000 */
[----:B------:R-:W-:Y:S02]  /*4e00*/  @!UPT UIADD3 URZ, UPT, UPT, URZ, URZ, URZ ;  /* 0x000000fffffff290 */ /* 0x000fe4000fffe0ff */
[----:B------:R2:W-:Y:S01]  /*4e10*/  @!UP1 UTMALDG.3D [UR8], [UR16], desc[UR18] ;  /* 0x00001208100095b4 */ /* 0x0005e20008011000 */
[----:B------:R2:W-:Y:S01]  /*4e20*/  @!P4 SYNCS.ARRIVE.TRANS64.RED.A0TR RZ, [UR13+0x100], R25 ;  /* 0x00010019ffffc9a7 */ /* 0x0005e2000830040d */
[----:B------:R-:W-:Y:S04]  /*4e30*/  UIADD3 UR13, UPT, UPT, UR14, 0x1, URZ ;  /* 0x000000010e0d7890 */ /* 0x000fe8000fffe0ff */
[----:B------:R-:W-:Y:S04]  /*4e40*/  UISETP.NE.AND UP1, UPT, UR13, 0x3, UPT ;  /* 0x000000030d00788c */ /* 0x000fe8000bf25270 */
[----:B------:R-:W-:Y:S02]  /*4e50*/  USEL UR14, URZ, 0x1, UP1 ;  /* 0x00000001ff0e7887 */ /* 0x000fe40008800000 */
[----:B------:R-:W-:Y:S02]  /*4e60*/  USEL UR13, UR13, URZ, UP1 ;  /* 0x000000ff0d0d7287 */ /* 0x000fe40008800000 */
[----:B------:R-:W-:Y:S02]  /*4e70*/  UPLOP3.LUT UP1, UPT, UPT, UPT, UPT, 0x80, 0x8 ;  /* 0x000000000008789c */ /* 0x000fe40003f2f070 */
[----:B------:R-:W-:Y:S01]  /*4e80*/  LOP3.LUT R29, R29, UR14, RZ, 0x3c, !PT ;  /* 0x0000000e1d1d7c12 */ /* 0x000fe2000f8e3cff */
[----:B------:R-:W-:Y:S01]  /*4e90*/  SYNCS.ARRIVE.TRANS64.RED.A1T0 RZ, [UR15], RZ ;  /* 0x000000ffffff79a7 */ /* 0x000fe2000810040f */
[----:B------:R-:W-:Y:S07]  /*4ea0*/  @P3 BRA `(.L_x_89) ;  /* 0xfffffff4001c3947 */ /* 0x000fee000383ffff */
[----:B------:R-:W-:Y:S01]  /*4eb0*/  UIADD3 UR7, UPT, UPT, UR7, 0x118, URZ ;  /* 0x0000011807077890 */ /* 0x000fe2000fffe0ff */
[----:B------:R-:W-:-:S03]  /*4ec0*/  SHF.L.U32 R2, R29, 0x1f, RZ ;  /* 0x0000001f1d027819 */ /* 0x000fc600000006ff */
[----:B------:R-:W-:-:S09]  /*4ed0*/  ULEA UR4, UR13, UR7, 0x3 ;  /* 0x000000070d047291 */ /* 0x000fd2000f8e18ff */
[----:B------:R-:W1:Y:S02]  /*4ee0*/  SYNCS.PHASECHK.TRANS64.TRYWAIT P0, [UR4], R2 ;  /* 0x00000002ff0075a7 */ /* 0x000e640008001104 */
[----:B-1----:R-:W-:Y:S05]  /*4ef0*/  @!P0 BRA `(.L_x_90) ;  /* 0x0000003800848947 */ /* 0x002fea0003800000 */
.L_x_186:
        /* <DEDUP_REMOVED lines=9> */
.L_x_188:
[----:B------:R-:W-:-:S04]  /*4f90*/  UIADD3 UR5, UPT, UPT, UR5, 0x1, URZ ;  /* 0x0000000105057890 */ /* 0x000fc8000fffe0ff */
[----:B------:R-:W-:-:S04]  /*4fa0*/  UISETP.NE.AND UP0, UPT, UR5, 0x3, UPT ;  /* 0x000000030500788c */ /* 0x000fc8000bf05270 */
[----:B------:R-:W-:Y:S02]  /*4fb0*/  USEL UR4, URZ, 0x1, UP0 ;  /* 0x00000001ff047887 */ /* 0x000fe40008000000 */
[----:B------:R-:W-:-:S04]  /*4fc0*/  USEL UR5, UR5, URZ, UP0 ;  /* 0x000000ff05057287 */ /* 0x000fc80008000000 */
[----:B------:R-:W-:Y:S01]  /*4fd0*/  ULEA UR5, UR5, UR7, 0x3 ;  /* 0x0000000705057291 */ /* 0x000fe2000f8e18ff */
[----:B-1----:R-:W-:-:S04]  /*4fe0*/  LOP3.LUT R2, R29, UR4, RZ, 0x3c, !PT ;  /* 0x000000041d027c12 */ /* 0x002fc8000f8e3cff */
[----:B------:R-:W-:Y:S01]  /*4ff0*/  SHF.L.U32 R2, R2, 0x1f, RZ ;  /* 0x0000001f02027819 */ /* 0x000fe200000006ff */
[----:B------:R-:W-:-:S07]  /*5000*/  IMAD.U32 R0, RZ, RZ, UR5 ;  /* 0x00000005ff007e24 */ /* 0x000fce000f8e00ff */
.L_x_92:
[----:B-1----:R1:W3:Y:S02]  /*5010*/  SYNCS.PHASECHK.TRANS64.TRYWAIT P0, [R0+URZ], R2 ;  /* 0x00000002000075a7 */ /* 0x0022e400080011ff */
[----:B---3--:R-:W-:Y:S05]  /*5020*/  @!P0 NANOSLEEP.SYNCS 0x989680 ;  /* 0x009896800000895d */ /* 0x008fea0003900000 */
[----:B------:R-:W3:Y:S02]  /*5030*/  @!P0 SYNCS.PHASECHK.TRANS64 P0, [R0+URZ], R2 ;  /* 0x00000002000085a7 */ /* 0x000ee400080010ff */
[----:B--23--:R-:W-:Y:S05]  /*5040*/  @P0 EXIT ;  /* 0x000000000000094d */ /* 0x00cfea0003800000 */
[----:B------:R-:W-:Y:S05]  /*5050*/  BRA `(.L_x_92) ;  /* 0xfffffffc00ec7947 */ /* 0x000fea000383ffff */
.L_x_80:
[----:B------:R-:W-:-:S06]  /*5060*/  UISETP.GE.AND UP1, UPT, UR8, 0x4, UPT ;  /* 0x000000040800788c */ /* 0x000fcc000bf26270 */
[----:B------:R-:W-:-:S13]  /*5070*/  PLOP3.LUT P0, PT, PT, PT, UP1, 0x80, 0x8 ;  /* 0x000000000008781c */ /* 0x000fda0003f0f018 */
[----:B------:R-:W-:Y:S05]  /*5080*/  @!P0 EXIT ;  /* 0x000000000000894d */ /* 0x000fea0003800000 */
[----:B------:R-:W-:Y:S01]  /*5090*/  BAR.SYNC.DEFER_BLOCKING 0x6, 0xa0 ;  /* 0x0182800000007b1d */ /* 0x000fe20000010000 */
[C---:B------:R-:W-:Y:S01]  /*50a0*/  IMAD.SHL.U32 R2, R93.reuse, 0x20, RZ ;  /* 0x000000205d027824 */ /* 0x040fe200078e00ff */
[C---:B------:R-:W-:Y:S01]  /*50b0*/  LOP3.LUT R94, R93.reuse, 0x2, RZ, 0xc0, !PT ;  /* 0x000000025d5e7812 */ /* 0x040fe200078ec0ff */
[C---:B------:R-:W-:Y:S01]  /*50c0*/  IMAD.SHL.U32 R99, R93.reuse, 0x4, RZ ;  /* 0x000000045d637824 */ /* 0x040fe200078e00ff */
[C---:B------:R-:W-:Y:S01]  /*50d0*/  LOP3.LUT R100, R93.reuse, 0x60, RZ, 0xc0, !PT ;  /* 0x000000605d647812 */ /* 0x040fe200078ec0ff */
[C---:B------:R-:W-:Y:S01]  /*50e0*/  IMAD.U32 R46, R93.reuse, 0x10000, RZ ;  /* 0x000100005d2e7824 */ /* 0x040fe200078e00ff */
[----:B------:R-:W-:Y:S02]  /*50f0*/  UMOV UR48, 0x400 ;  /* 0x0000040000307882 */ /* 0x000fe40000000000 */
[----:B------:R-:W1:Y:S01]  /*5100*/  LDC R91, c[0x0][0x370] ;  /* 0x0000dc00ff5b7b82 */ /* 0x000e620000000800 */
[----:B------:R-:W-:Y:S01]  /*5110*/  ULEA UR48, UR37, UR48, 0x18 ;  /* 0x0000003025307291 */ /* 0x000fe2000f8ec0ff */
[----:B------:R-:W-:Y:S01]  /*5120*/  LOP3.LUT R3, R2, 0xc0, RZ, 0xc0, !PT ;  /* 0x000000c002037812 */ /* 0x000fe200078ec0ff */
[----:B------:R-:W-:Y:S01]  /*5130*/  IMAD.MOV.U32 R45, RZ, RZ, RZ ;  /* 0x000000ffff2d7224 */ /* 0x000fe200078e00ff */
[----:B------:R-:W-:Y:S01]  /*5140*/  LOP3.LUT R93, R93, 0x4, RZ, 0xc0, !PT ;  /* 0x000000045d5d7812 */ /* 0x000fe200078ec0ff */
[----:B------:R-:W-:Y:S01]  /*5150*/  UIADD3 UR52, UPT, UPT, UR48, 0x200, URZ ;  /* 0x0000020030347890 */ /* 0x000fe2000fffe0ff */
[----:B------:R-:W-:-:S02]  /*5160*/  LOP3.LUT R99, R3, 0x18, R99, 0xf8, !PT ;  /* 0x0000001803637812 */ /* 0x000fc400078ef863 */
[----:B------:R-:W-:Y:S01]  /*5170*/  CS2R R96, SRZ ;  /* 0x0000000000607805 */ /* 0x000fe2000001ff00 */
[----:B------:R-:W2:Y:S01]  /*5180*/  LDC R42, c[0x0][0xb0c] ;  /* 0x0002c300ff2a7b82 */ /* 0x000ea20000000800 */
[----:B------:R-:W-:Y:S01]  /*5190*/  LOP3.LUT R46, R46, 0x600000, RZ, 0xc0, !PT ;  /* 0x006000002e2e7812 */ /* 0x000fe200078ec0ff */
[----:B------:R-:W-:Y:S01]  /*51a0*/  IMAD.MOV.U32 R103, RZ, RZ, RZ ;  /* 0x000000ffff677224 */ /* 0x000fe200078e00ff */
[----:B------:R-:W-:Y:S01]  /*51b0*/  IADD3 R98, PT, PT, -R93, 0x2, RZ ;  /* 0x000000025d627810 */ /* 0x000fe20007ffe1ff */
[----:B------:R-:W-:Y:S01]  /*51c0*/  IMAD.MOV R94, RZ, RZ, -R94 ;  /* 0x000000ffff5e7224 */ /* 0x000fe200078e0a5e */
[----:B------:R-:W-:Y:S01]  /*51d0*/  LOP3.LUT R99, R99, 0xf20, R2, 0xf8, !PT ;  /* 0x00000f2063637812 */ /* 0x000fe200078ef802 */
[----:B------:R-:W-:Y:S01]  /*51e0*/  IMAD.MOV R93, RZ, RZ, -R93 ;  /* 0x000000ffff5d7224 */ /* 0x000fe200078e0a5d */
[----:B------:R-:W4:Y:S01]  /*51f0*/  LDCU.64 UR54, c[0x0][0x348] ;  /* 0x00006900ff3677ac */ /* 0x000f220008000a00 */
[----:B------:R-:W1:Y:S01]  /*5200*/  LDC R89, c[0x0][0xb20] ;  /* 0x0002c800ff597b82 */ /* 0x000e620000000800 */
[----:B------:R-:W3:Y:S01]  /*5210*/  LDS R0, [UR48+0x1f0] ;  /* 0x0001f030ff007984 */ /* 0x000ee20008000800 */
[----:B------:R-:W-:Y:S01]  /*5220*/  IMAD.SHL.U32 R98, R98, 0x10, RZ ;  /* 0x0000001062627824 */ /* 0x000fe200078e00ff */
[----:B------:R-:W-:Y:S01]  /*5230*/  LEA R99, R99, UR52, 0x1 ;  /* 0x0000003463637c11 */ /* 0x000fe2000f8e08ff */
[----:B------:R-:W-:Y:S01]  /*5240*/  UMOV UR51, 0x1 ;  /* 0x0000000100337882 */ /* 0x000fe20000000000 */
[----:B------:R-:W-:Y:S01]  /*5250*/  UMOV UR56, URZ ;  /* 0x000000ff00387c82 */ /* 0x000fe20008000000 */
[----:B------:R-:W1:Y:S02]  /*5260*/  LDCU.64 UR38, c[0x0][0x888] ;  /* 0x00011100ff2677ac */ /* 0x000e640008000a00 */
[----:B------:R-:W1:Y:S01]  /*5270*/  LDC R41, c[0x0][0xb30] ;  /* 0x0002cc00ff297b82 */ /* 0x000e620000000800 */
[----:B------:R-:W1:Y:S01]  /*5280*/  LDCU.64 UR44, c[0x0][0x890] ;  /* 0x00011200ff2c77ac */ /* 0x000e620008000a00 */
[----:B------:R-:W-:Y:S01]  /*5290*/  UMOV UR50, URZ ;  /* 0x000000ff00327c82 */ /* 0x000fe20008000000 */
[----:B------:R-:W-:-:S05]  /*52a0*/  UMOV UR49, URZ ;  /* 0x000000ff00317c82 */ /* 0x000fca0008000000 */
[----:B------:R-:W1:Y:S08]  /*52b0*/  LDC.64 R84, c[0x0][0xb10] ;  /* 0x0002c400ff547b82 */ /* 0x000e700000000a00 */
[----:B------:R-:W1:Y:S08]  /*52c0*/  LDC.64 R38, c[0x0][0xb18] ;  /* 0x0002c600ff267b82 */ /* 0x000e700000000a00 */
[----:B------:R-:W1:Y:S08]  /*52d0*/  LDC.64 R36, c[0x0][0xb28] ;  /* 0x0002ca00ff247b82 */ /* 0x000e700000000a00 */
[----:B------:R-:W1:Y:S01]  /*52e0*/  LDC.64 R82, c[0x0][0x8b0] ;  /* 0x00022c00ff527b82 */ /* 0x000e620000000a00 */
[----:B---3--:R-:W-:-:S07]  /*52f0*/  IMAD.IADD R46, R0, 0x1, R46 ;  /* 0x00000001002e7824 */ /* 0x008fce00078e022e */
[----:B------:R-:W3:Y:S08]  /*5300*/  LDC.64 R80, c[0x0][0x8a8] ;  /* 0x00022a00ff507b82 */ /* 0x000ef00000000a00 */
[----:B--2-4-:R-:W1:Y:S02]  /*5310*/  LDC R90, c[0x0][0x374] ;  /* 0x0000dd00ff5a7b82 */ /* 0x014e640000000800 */
.L_x_123:
[C---:B------:R-:W-:Y:S02]  /*5320*/  LEA R0, R103.reuse, UR48, 0x3 ;  /* 0x0000003067007c11 */ /* 0x040fe4000f8e18ff */
[----:B------:R-:W-:Y:S02]  /*5330*/  SHF.L.U32 R2, R96, 0x1f, RZ ;  /* 0x0000001f60027819 */ /* 0x000fe400000006ff */
[----:B------:R-:W-:Y:S02]  /*5340*/  LEA R16, R103, UR48, 0x4 ;  /* 0x0000003067107c11 */ /* 0x000fe4000f8e20ff */
[----:B------:R-:W2:Y:S02]  /*5350*/  SYNCS.PHASECHK.TRANS64.TRYWAIT P0, [R0+URZ+0x140], R2 ;  /* 0x00014002000075a7 */ /* 0x000ea400080011ff */
[----:B--2---:R-:W-:Y:S05]  /*5360*/  @!P0 BRA `(.L_x_93) ;  /* 0x0000003400988947 */ /* 0x004fea0003800000 */
.L_x_189:
[----:B------:R-:W4:Y:S01]  /*5370*/  LDC.64 R10, c[0x0][0xb10] ;  /* 0x0002c400ff0a7b82 */ /* 0x000f220000000a00 */
[----:B------:R-:W3:Y:S01]  /*5380*/  LDS.128 R16, [R16+0x1d0] ;  /* 0x0001d00010107984 */ /* 0x000ee20000000c00 */
[----:B-1----:R-:W-:Y:S01]  /*5390*/  ISETP.NE.AND P1, PT, R41, 0x1, PT ;  /* 0x000000012900780c */ /* 0x002fe20003f25270 */
[----:B--2---:R-:W-:Y:S01]  /*53a0*/  VIADD R0, R0, 0x150 ;  /* 0x0000015000007836 */ /* 0x004fe20000000000 */
[----:B------:R-:W-:Y:S04]  /*53b0*/  ISETP.GE.AND P0, PT, R40, 0x1, PT ;  /* 0x000000012800780c */ /* 0x000fe80003f06270 */
[----:B------:R-:W1:Y:S01]  /*53c0*/  LDC.64 R8, c[0x0][0xb18] ;  /* 0x0002c600ff087b82 */ /* 0x000e620000000a00 */
[----:B------:R-:W-:Y:S01]  /*53d0*/  PRMT R0, RZ, 0x654, R0 ;  /* 0x00000654ff007816 */ /* 0x000fe20000000000 */
[----:B------:R-:W-:Y:S01]  /*53e0*/  @!PT LDS RZ, [RZ] ;  /* 0x00000000fffff984 */ /* 0x000fe20000000800 */
[----:B------:R-:W-:Y:S01]  /*53f0*/  @!PT LDS RZ, [RZ] ;  /* 0x00000000fffff984 */ /* 0x000fe20000000800 */
[----:B------:R-:W-:Y:S01]  /*5400*/  @!PT LDS RZ, [RZ] ;  /* 0x00000000fffff984 */ /* 0x000fe20000000800 */
[----:B------:R-:W-:Y:S01]  /*5410*/  @!PT LDS RZ, [RZ] ;  /* 0x00000000fffff984 */ /* 0x000fe20000000800 */
[----:B------:R2:W-:Y:S06]  /*5420*/  MEMBAR.ALL.CTA ;  /* 0x0000000000007992 */ /* 0x0005ec0000008000 */
[----:B--2---:R-:W2:Y:S01]  /*5430*/  FENCE.VIEW.ASYNC.S ;  /* 0x00000000000073c6 */ /* 0x004ea20000000000 */
[----:B------:R-:W1:Y:S08]  /*5440*/  @!P1 LDC R12, c[0x0][0xb20] ;  /* 0x0002c800ff0c9b82 */ /* 0x000e700000000800 */
[----:B------:R-:W1:Y:S01]  /*5450*/  @!P1 LDC R7, c[0x0][0xb0c] ;  /* 0x0002c300ff079b82 */ /* 0x000e620000000800 */
[----:B--2---:R2:W-:Y:S01]  /*5460*/  SYNCS.ARRIVE.TRANS64.RED.A1T0 RZ, [R0+URZ], RZ ;  /* 0x000000ff00ff79a7 */ /* 0x0045e200081004ff */
[----:B---3--:R-:W-:Y:S04]  /*5470*/  LOP3.LUT P4, RZ, R18, 0x1, RZ, 0xc0, !PT ;  /* 0x0000000112ff7812 */ /* 0x008fe8000788c0ff */
[----:B------:R-:W-:Y:S09]  /*5480*/  P2R R101, PR, RZ, 0x10 ;  /* 0x00000010ff657803 */ /* 0x000ff20000000000 */
[----:B------:R-:W-:Y:S02]  /*5490*/  @P4 MOV R44, R16 ;  /* 0x00000010002c4202 */ /* 0x000fe40000000f00 */
[----:B------:R-:W-:Y:S01]  /*54a0*/  @P4 LOP3.LUT R43, R17, 0xffff, RZ, 0xc0, !PT ;  /* 0x0000ffff112b4812 */ /* 0x000fe200078ec0ff */
[----:B--2-4-:R-:W-:Y:S06]  /*54b0*/  @!P0 BRA `(.L_x_94) ;  /* 0x0000000000a48947 */ /* 0x014fec0003800000 */
[----:B------:R-:W-:Y:S01]  /*54c0*/  IMAD.HI.U32 R0, R90, R39, RZ ;  /* 0x000000275a007227 */ /* 0x000fe200078e00ff */
[----:B------:R-:W-:Y:S02]  /*54d0*/  ISETP.NE.AND P0, PT, R38, 0x1, PT ;  /* 0x000000012600780c */ /* 0x000fe40003f05270 */
[----:B------:R-:W-:Y:S01]  /*54e0*/  ISETP.NE.AND P2, PT, R40, 0x1, PT ;  /* 0x000000012800780c */ /* 0x000fe20003f45270 */
[----:B------:R-:W-:Y:S01]  /*54f0*/  IMAD.HI.U32 R4, R91, R84, RZ ;  /* 0x000000545b047227 */ /* 0x000fe200078e00ff */
[----:B------:R-:W-:Y:S02]  /*5500*/  SHF.R.U32.HI R0, RZ, R89, R0 ;  /* 0x00000059ff007219 */ /* 0x000fe40000011600 */
[----:B------:R-:W-:Y:S01]  /*5510*/  ISETP.NE.AND P3, PT, R42, 0x1, PT ;  /* 0x000000012a00780c */ /* 0x000fe20003f65270 */
[----:B------:R-:W-:Y:S01]  /*5520*/  IMAD.HI.U32 R6, R43, R39, RZ ;  /* 0x000000272b067227 */ /* 0x000fe200078e00ff */
[-C--:B------:R-:W-:Y:S02]  /*5530*/  SHF.R.U32.HI R4, RZ, R85.reuse, R4 ;  /* 0x00000055ff047219 */ /* 0x080fe40000011604 */
[----:B------:R-:W-:Y:S01]  /*5540*/  SEL R0, R90, R0, !P0 ;  /* 0x000000005a007207 */ /* 0x000fe20004000000 */
[----:B------:R-:W-:Y:S01]  /*5550*/  IMAD.HI.U32 R5, R44, R84, RZ ;  /* 0x000000542c057227 */ /* 0x000fe200078e00ff */
[----:B------:R-:W-:Y:S03]  /*5560*/  SEL R4, R91, R4, !P3 ;  /* 0x000000045b047207 */ /* 0x000fe60005800000 */
[-C--:B------:R-:W-:Y:S01]  /*5570*/  IMAD.HI.U32 R3, R0, R36.reuse, RZ ;  /* 0x0000002400037227 */ /* 0x080fe200078e00ff */
[----:B------:R-:W-:Y:S03]  /*5580*/  SHF.R.U32.HI R5, RZ, R85, R5 ;  /* 0x00000055ff057219 */ /* 0x000fe60000011605 */
[----:B------:R-:W-:Y:S01]  /*5590*/  IMAD.HI.U32 R2, R4, R36, RZ ;  /* 0x0000002404027227 */ /* 0x000fe200078e00ff */
[----:B------:R-:W-:Y:S02]  /*55a0*/  @P2 SHF.R.U32.HI R0, RZ, R37, R3 ;  /* 0x00000025ff002219 */ /* 0x000fe40000011603 */
[----:B------:R-:W-:Y:S02]  /*55b0*/  SHF.R.U32.HI R3, RZ, R89, R6 ;  /* 0x00000059ff037219 */ /* 0x000fe40000011606 */
[----:B------:R-:W-:Y:S01]  /*55c0*/  @P2 SHF.R.U32.HI R4, RZ, R37, R2 ;  /* 0x00000025ff042219 */ /* 0x000fe20000011602 */
[----:B------:R-:W-:Y:S01]  /*55d0*/  IMAD R0, R40, R0, RZ ;  /* 0x0000000028007224 */ /* 0x000fe200078e02ff */
[----:B------:R-:W-:Y:S02]  /*55e0*/  SEL R3, R43, R3, !P0 ;  /* 0x000000032b037207 */ /* 0x000fe40004000000 */
[----:B------:R-:W-:Y:S01]  /*55f0*/  SEL R2, R44, R5, !P3 ;  /* 0x000000052c027207 */ /* 0x000fe20005800000 */
[----:B------:R-:W-:Y:S01]  /*5600*/  IMAD R5, R40, R4, RZ ;  /* 0x0000000428057224 */ /* 0x000fe200078e02ff */
[C---:B------:R-:W-:Y:S01]  /*5610*/  ISETP.GE.AND P0, PT, R3.reuse, R0, PT ;  /* 0x000000000300720c */ /* 0x040fe20003f06270 */
[C---:B------:R-:W-:Y:S03]  /*5620*/  IMAD.HI.U32 R0, R3.reuse, R36, RZ ;  /* 0x0000002403007227 */ /* 0x040fe600078e00ff */
[C---:B------:R-:W-:Y:S02]  /*5630*/  ISETP.GE.OR P0, PT, R2.reuse, R5, P0 ;  /* 0x000000050200720c */ /* 0x040fe40000706670 */
[----:B------:R-:W-:Y:S04]  /*5640*/  SHF.R.U32.HI R0, RZ, R37, R0 ;  /* 0x00000025ff007219 */ /* 0x000fe80000011600 */
[C---:B------:R-:W-:Y:S05]  /*5650*/  SEL R6, R3.reuse, R0, !P2 ;  /* 0x0000000003067207 */ /* 0x040fea0005000000 */
        /* <DEDUP_REMOVED lines=14> */
[----:B------:R-:W-:Y:S07]  /*5740*/  IMAD R43, R3, R38, R43 ;  /* 0x00000026032b7224 */ /* 0x000fee00078e022b */
.L_x_94:
[----:B-1----:R-:W-:Y:S01]  /*5750*/  @!P1 ISETP.NE.AND P0, PT, R8, 0x1, PT ;  /* 0x000000010800980c */ /* 0x002fe20003f05270 */
[----:B------:R-:W-:Y:S01]  /*5760*/  @!P1 IMAD.HI.U32 R0, R44, R10, RZ ;  /* 0x0000000a2c009227 */ /* 0x000fe200078e00ff */
[----:B------:R-:W-:Y:S01]  /*5770*/  @!P1 ISETP.NE.AND P2, PT, R7, 0x1, PT ;  /* 0x000000010700980c */ /* 0x000fe20003f45270 */
[----:B------:R-:W-:Y:S01]  /*5780*/  ULOP3.LUT UP0, URZ, UR52, 0x1b0, URZ, 0xc0, !UPT ;  /* 0x000001b034ff7892 */ /* 0x000fe2000f80c0ff */
[----:B------:R-:W-:Y:S01]  /*5790*/  R2UR UR42, R15 ;  /* 0x000000000f2a72ca */ /* 0x000fe200000e0000 */
[----:B------:R-:W-:Y:S01]  /*57a0*/  @!P1 IMAD.HI.U32 R2, R43, R9, RZ ;  /* 0x000000092b029227 */ /* 0x000fe200078e00ff */
[----:B------:R-:W-:Y:S02]  /*57b0*/  @!P1 SHF.R.U32.HI R0, RZ, R11, R0 ;  /* 0x0000000bff009219 */ /* 0x000fe40000011600 */
[----:B------:R-:W-:Y:S01]  /*57c0*/  R2UR UR41, R14 ;  /* 0x000000000e2972ca */ /* 0x000fe200000e0000 */
[----:B------:R-:W-:Y:S01]  /*57d0*/  VIADD R103, R103, 0x1 ;  /* 0x0000000167677836 */ /* 0x000fe20000000000 */
[----:B------:R-:W-:Y:S02]  /*57e0*/  @!P1 SHF.R.U32.HI R2, RZ, R12, R2 ;  /* 0x0000000cff029219 */ /* 0x000fe40000011602 */
[----:B------:R-:W-:Y:S02]  /*57f0*/  @!P1 SEL R3, R44, R0, !P2 ;  /* 0x000000002c039207 */ /* 0x000fe40005000000 */
[----:B------:R-:W-:Y:S02]  /*5800*/  @!P1 SEL R2, R43, R2, !P0 ;  /* 0x000000022b029207 */ /* 0x000fe40004000000 */
[----:B------:R-:W-:Y:S01]  /*5810*/  @P4 SHF.R.U32.HI R95, RZ, 0x10, R17 ;  /* 0x00000010ff5f4819 */ /* 0x000fe20000011611 */
[----:B------:R-:W-:Y:S02]  /*5820*/  USHF.L.U32 UR42, UR42, 0x7, URZ ;  /* 0x000000072a2a7899 */ /* 0x000fe400080006ff */
[----:B------:R-:W-:Y:S02]  /*5830*/  @!P1 IMAD.IADD R0, R2, 0x1, -R3 ;  /* 0x0000000102009824 */ /* 0x000fe400078e0a03 */
[----:B------:R-:W-:Y:S01]  /*5840*/  @!P1 IMAD.IADD R2, R3, 0x1, -R2 ;  /* 0x0000000103029824 */ /* 0x000fe200078e0a02 */
[----:B------:R-:W-:Y:S01]  /*5850*/  USHF.L.U32 UR41, UR41, 0x6, URZ ;  /* 0x0000000629297899 */ /* 0x000fe200080006ff */
[----:B------:R-:W-:Y:S02]  /*5860*/  @!P1 IMAD R44, R0, R7, R44 ;  /* 0x00000007002c9224 */ /* 0x000fe400078e022c */
[----:B------:R-:W-:Y:S01]  /*5870*/  @!P1 IMAD R43, R2, R8, R43 ;  /* 0x00000008022b9224 */ /* 0x000fe200078e022b */
[----:B------:R-:W-:Y:S08]  /*5880*/  BRA.U !UP0, `(.L_x_95) ;  /* 0x00000001087c7547 */ /* 0x000ff0000b800000 */
[----:B------:R-:W1:Y:S01]  /*5890*/  LDCU.64 UR8, c[0x4][0x80] ;  /* 0x01001000ff0877ac */ /* 0x000e620008000a00 */
[----:B------:R-:W-:Y:S01]  /*58a0*/  MOV R2, 0x0 ;  /* 0x0000000000027802 */ /* 0x000fe20000000f00 */
[----:B------:R-:W-:Y:S02]  /*58b0*/  HFMA2 R12, -RZ, RZ, 0, 5.9604644775390625e-08 ;  /* 0x00000001ff0c7431 */ /* 0x000fe400000001ff */
[----:B------:R-:W-:Y:S01]  /*58c0*/  IMAD.MOV.U32 R8, RZ, RZ, 0x70 ;  /* 0x00000070ff087424 */ /* 0x000fe200078e00ff */
[----:B------:R2:W3:Y:S01]  /*58d0*/  LDC.64 R14, c[0x4][R2] ;  /* 0x01000000020e7b82 */ /* 0x0004e20000000a00 */
[----:B------:R-:W4:Y:S01]  /*58e0*/  LDCU.64 UR6, c[0x4][0x88] ;  /* 0x01001100ff0677ac */ /* 0x000f220008000a00 */
[----:B------:R-:W-:Y:S01]  /*58f0*/  IMAD.MOV.U32 R13, RZ, RZ, RZ ;  /* 0x000000ffff0d7224 */ /* 0x000fe200078e00ff */
[----:B------:R-:W2:Y:S01]  /*5900*/  LDCU.64 UR4, c[0x4][0x8] ;  /* 0x01000100ff0477ac */ /* 0x000ea20008000a00 */
[----:B-1----:R-:W-:Y:S01]  /*5910*/  MOV R5, UR9 ;  /* 0x0000000900057c02 */ /* 0x002fe20008000f00 */
[----:B------:R-:W-:Y:S01]  /*5920*/  IMAD.U32 R4, RZ, RZ, UR8 ;  /* 0x00000008ff047e24 */ /* 0x000fe2000f8e00ff */
[----:B----4-:R-:W-:Y:S01]  /*5930*/  MOV R7, UR7 ;  /* 0x0000000700077c02 */ /* 0x010fe20008000f00 */
[----:B------:R-:W-:Y:S01]  /*5940*/  IMAD.U32 R6, RZ, RZ, UR6 ;  /* 0x00000006ff067e24 */ /* 0x000fe2000f8e00ff */
[----:B--2---:R-:W-:Y:S01]  /*5950*/  MOV R11, UR5 ;  /* 0x00000005000b7c02 */ /* 0x004fe20008000f00 */
[----:B------:R-:W-:Y:S02]  /*5960*/  IMAD.U32 R10, RZ, RZ, UR4 ;  /* 0x00000004ff0a7e24 */ /* 0x000fe4000f8e00ff */
[----:B------:R-:W-:Y:S07]  /*5970*/  LEPC R20, `(.L_x_96) ;  /* 0x000000001014794e */ /* 0x000fee0000000000 */
[----:B---3-5:R-:W-:Y:S05]  /*5980*/  CALL.ABS.NOINC R14 ;  /* 0x000000000e007343 */ /* 0x028fea0003c00000 */
.L_x_96:
[----:B------:R-:W1:Y:S01]  /*5990*/  LDCU.64 UR8, c[0x4][0x80] ;  /* 0x01001000ff0877ac */ /* 0x000e620008000a00 */
[----:B------:R-:W2:Y:S01]  /*59a0*/  LDC.64 R2, c[0x4][R2] ;  /* 0x0100000002027b82 */ /* 0x000ea20000000a00 */
[----:B------:R-:W-:Y:S02]  /*59b0*/  HFMA2 R12, -RZ, RZ, 0, 5.9604644775390625e-08 ;  /* 0x00000001ff0c7431 */ /* 0x000fe400000001ff */
[----:B------:R-:W-:Y:S02]  /*59c0*/  IMAD.MOV.U32 R8, RZ, RZ, 0x70 ;  /* 0x00000070ff087424 */ /* 0x000fe400078e00ff */
[----:B------:R-:W-:Y:S01]  /*59d0*/  IMAD.MOV.U32 R13, RZ, RZ, RZ ;  /* 0x000000ffff0d7224 */ /* 0x000fe200078e00ff */
[----:B------:R-:W3:Y:S01]  /*59e0*/  LDCU.64 UR6, c[0x4][0x88] ;  /* 0x01001100ff0677ac */ /* 0x000ee20008000a00 */
[----:B------:R-:W4:Y:S01]  /*59f0*/  LDCU.64 UR4, c[0x4][0x8] ;  /* 0x01000100ff0477ac */ /* 0x000f220008000a00 */
[----:B-1----:R-:W-:Y:S02]  /*5a00*/  MOV R4, UR8 ;  /* 0x0000000800047c02 */ /* 0x002fe40008000f00 */
[----:B------:R-:W-:Y:S02]  /*5a10*/  MOV R5, UR9 ;  /* 0x0000000900057c02 */ /* 0x000fe40008000f00 */
[----:B---3--:R-:W-:Y:S01]  /*5a20*/  MOV R7, UR7 ;  /* 0x0000000700077c02 */ /* 0x008fe20008000f00 */
[----:B------:R-:W-:Y:S01]  /*5a30*/  IMAD.U32 R6, RZ, RZ, UR6 ;  /* 0x00000006ff067e24 */ /* 0x000fe2000f8e00ff */
[----:B----4-:R-:W-:Y:S01]  /*5a40*/  MOV R11, UR5 ;  /* 0x00000005000b7c02 */ /* 0x010fe20008000f00 */
[----:B------:R-:W-:Y:S02]  /*5a50*/  IMAD.U32 R10, RZ, RZ, UR4 ;  /* 0x00000004ff0a7e24 */ /* 0x000fe4000f8e00ff */
[----:B------:R-:W-:Y:S07]  /*5a60*/  LEPC R20, `(.L_x_95) ;  /* 0x000000001014794e */ /* 0x000fee0000000000 */
[----:B--2---:R-:W-:Y:S05]  /*5a70*/  CALL.ABS.NOINC R2 ;  /* 0x0000000002007343 */ /* 0x004fea0003c00000 */
.L_x_95:
[----:B------:R-:W-:Y:S01]  /*5a80*/  ISETP.NE.U32.AND P4, PT, R82, RZ, PT ;  /* 0x000000ff5200720c */ /* 0x000fe20003f85070 */
[----:B------:R-:W-:Y:S01]  /*5a90*/  UISETP.NE.AND UP2, UPT, UR53, URZ, UPT ;  /* 0x000000ff3500728c */ /* 0x000fe2000bf45270 */
[----:B------:R-:W-:Y:S01]  /*5aa0*/  ISETP.NE.U32.AND P2, PT, RZ, UR38, PT ;  /* 0x00000026ff007c0c */ /* 0x000fe2000bf45070 */
[----:B------:R-:W-:Y:S01]  /*5ab0*/  UISETP.NE.U32.AND UP1, UPT, UR44, URZ, UPT ;  /* 0x000000ff2c00728c */ /* 0x000fe2000bf25070 */
[----:B------:R-:W-:Y:S01]  /*5ac0*/  ISETP.NE.AND.EX P4, PT, R83, RZ, PT, P4 ;  /* 0x000000ff5300720c */ /* 0x000fe20003f85340 */
[----:B------:R-:W-:Y:S01]  /*5ad0*/  UPLOP3.LUT UP0, UPT, UPT, UPT, UPT, 0x40, 0x4 ;  /* 0x000000000004789c */ /* 0x000fe20003f0e870 */
[----:B------:R-:W-:Y:S01]  /*5ae0*/  ISETP.NE.AND.EX P2, PT, RZ, UR39, PT, P2 ;  /* 0x00000027ff007c0c */ /* 0x000fe2000bf45320 */
[----:B------:R-:W-:Y:S01]  /*5af0*/  UISETP.NE.AND.EX UP1, UPT, UR45, URZ, UPT, UP1 ;  /* 0x000000ff2d00728c */ /* 0x000fe2000bf25310 */
[----:B------:R-:W-:Y:S04]  /*5b00*/  PLOP3.LUT P1, PT, PT, PT, UP2, 0x80, 0x8 ;  /* 0x000000000008781c */ /* 0x000fe80003f2f028 */
[----:B------:R-:W-:Y:S06]  /*5b10*/  @UP2 UPLOP3.LUT UP0, UPT, UPT, UPT, UP1, 0x80, 0x8 ;  /* 0x000000000008289c */ /* 0x000fec0003f0f010 */
[----:B------:R-:W-:Y:S01]  /*5b20*/  PLOP3.LUT P0, PT, PT, PT, UP0, 0x80, 0x8 ;  /* 0x000000000008781c */ /* 0x000fe20003f0f008 */
[----:B------:R-:W-:Y:S01]  /*5b30*/  @!UPT UIADD3 URZ, UPT, UPT, URZ, URZ, URZ ;  /* 0x000000fffffff290 */ /* 0x000fe2000fffe0ff */
[----:B------:R-:W-:Y:S11]  /*5b40*/  BRA.U !UP1, `(.L_x_97) ;  /* 0x0000000109387547 */ /* 0x000ff6000b800000 */
[----:B------:R-:W-:Y:S01]  /*5b50*/  UISETP.NE.U32.AND UP0, UPT, UR38, URZ, UPT ;  /* 0x000000ff2600728c */ /* 0x000fe2000bf05070 */
[----:B------:R-:W-:Y:S02]  /*5b60*/  HFMA2 R0, -RZ, RZ, 0, 5.9604644775390625e-08 ;  /* 0x00000001ff007431 */ /* 0x000fe400000001ff */
[----:B------:R-:W-:Y:S01]  /*5b70*/  IMAD.MOV.U32 R88, RZ, RZ, 0x1 ;  /* 0x00000001ff587424 */ /* 0x000fe200078e00ff */
[----:B------:R-:W-:Y:S06]  /*5b80*/  UISETP.NE.AND.EX UP0, UPT, UR39, URZ, UPT, UP0 ;  /* 0x000000ff2700728c */ /* 0x000fec000bf05300 */
[----:B------:R-:W-:Y:S05]  /*5b90*/  PLOP3.LUT P3, PT, PT, PT, UP0, 0x80, 0x8 ;  /* 0x000000000008781c */ /* 0x000fea0003f6f008 */
[----:B------:R-:W1:Y:S01]  /*5ba0*/  @UP0 LDCU.64 UR6, c[0x0][0x888] ;  /* 0x00011100ff0607ac */ /* 0x000e620008000a00 */
[----:B------:R-:W-:Y:S07]  /*5bb0*/  @UP0 UIMAD UR4, UR36, UR44, URZ ;  /* 0x0000002c240402a4 */ /* 0x000fee000f8e02ff */
[----:B------:R-:W-:Y:S01]  /*5bc0*/  @!P3 PRMT R88, R0, 0x7610, R88 ;  /* 0x000076100058b816 */ /* 0x000fe20000000058 */
[----:B-1----:R-:W-:Y:S03]  /*5bd0*/  @UP0 UIMAD.WIDE UR6, UR4, 0x4, UR6 ;  /* 0x00000004040608a5 */ /* 0x002fe6000f8e0206 */
[----:B------:R-:W1:Y:S03]  /*5be0*/  @!UP0 LDCU UR4, c[0x0][0x880] ;  /* 0x00011000ff0487ac */ /* 0x000e660008000800 */
[----:B------:R-:W-:Y:S01]  /*5bf0*/  IMAD.U32 R2, RZ, RZ, UR6 ;  /* 0x00000006ff027e24 */ /* 0x000fe2000f8e00ff */
[----:B------:R-:W-:Y:S05]  /*5c00*/  MOV R3, UR7 ;  /* 0x0000000700037c02 */ /* 0x000fea0008000f00 */
[----:B-----5:R2:W5:Y:S02]  /*5c10*/  @P3 LDG.E R49, desc[UR46][R2.64] ;  /* 0x0000002e02313981 */ /* 0x020564000c1e1900 */
[----:B-12---:R-:W-:Y:S02]  /*5c20*/  @!P3 IMAD.U32 R49, RZ, RZ, UR4 ;  /* 0x00000004ff31be24 */ /* 0x006fe4000f8e00ff */
.L_x_97:
[----:B------:R-:W-:Y:S05]  /*5c30*/  @!P4 BRA `(.L_x_98) ;  /* 0x000000000020c947 */ /* 0x000fea0003800000 */
[----:B------:R-:W-:Y:S04]  /*5c40*/  ISETP.NE.U32.AND P3, PT, R80, RZ, PT ;  /* 0x000000ff5000720c */ /* 0x000fe80003f65070 */
[----:B------:R-:W-:Y:S11]  /*5c50*/  ISETP.NE.AND.EX P3, PT, R81, RZ, PT, P3 ;  /* 0x000000ff5100720c */ /* 0x000ff60003f65330 */
[----:B------:R-:W-:Y:S02]  /*5c60*/  @!UPT UIADD3 URZ, UPT, UPT, URZ, URZ, URZ ;  /* 0x000000fffffff290 */ /* 0x000fe4000fffe0ff */
[----:B------:R-:W1:Y:S01]  /*5c70*/  @P3 LDC.64 R2, c[0x0][0x8a8] ;  /* 0x00022a00ff023b82 */ /* 0x000e620000000a00 */
[----:B------:R-:W-:Y:S04]  /*5c80*/  @P3 IMAD R0, R82, UR36, RZ ;  /* 0x0000002452003c24 */ /* 0x000fe8000f8e02ff */
[----:B-1----:R-:W-:Y:S05]  /*5c90*/  @P3 IMAD.WIDE R2, R0, 0x4, R2 ;  /* 0x0000000400023825 */ /* 0x002fea00078e0202 */
[----:B-----5:R1:W5:Y:S02]  /*5ca0*/  @P3 LDG.E R47, desc[UR46][R2.64] ;  /* 0x0000002e022f3981 */ /* 0x020364000c1e1900 */
[----:B-1----:R-:W2:Y:S02]  /*5cb0*/  @!P3 LDC R47, c[0x0][0x8a0] ;  /* 0x00022800ff2fbb82 */ /* 0x002ea40000000800 */
.L_x_98:
[----:B-----5:R-:W-:Y:S01]  /*5cc0*/  FSETP.NEU.AND P3, PT, R49, RZ, PT ;  /* 0x000000ff3100720b */ /* 0x020fe20003f6d000 */
[----:B------:R-:W-:Y:S01]  /*5cd0*/  ULOP3.LUT UR4, UR51, 0x1, URZ, 0x3c, !UPT ;  /* 0x0000000133047892 */ /* 0x000fe2000f8e3cff */
[----:B------:R-:W-:Y:S01]  /*5ce0*/  SEL R4, RZ, 0xffffffff, P2 ;  /* 0xffffffffff047807 */ /* 0x000fe20001000000 */
[----:B------:R-:W-:Y:S01]  /*5cf0*/  IMAD.U32 R72, RZ, RZ, UR56 ;  /* 0x00000038ff487e24 */ /* 0x000fe2000f8e00ff */
[----:B------:R-:W-:Y:S01]  /*5d00*/  @P1 LOP3.LUT P2, RZ, R88, 0xff, RZ, 0xc0, !PT ;  /* 0x000000ff58ff1812 */ /* 0x000fe2000784c0ff */
[----:B------:R-:W-:Y:S01]  /*5d10*/  IMAD.SHL.U32 R106, R94, 0x10, RZ ;  /* 0x000000105e6a7824 */ /* 0x000fe200078e00ff */
[----:B------:R-:W-:Y:S01]  /*5d20*/  @P1 SEL R0, RZ, 0xffffffff, P3 ;  /* 0xffffffffff001807 */ /* 0x000fe20001800000 */
[----:B------:R-:W-:Y:S01]  /*5d30*/  IMAD.U32 R107, RZ, RZ, UR4 ;  /* 0x00000004ff6b7e24 */ /* 0x000fe2000f8e00ff */
[----:B------:R-:W-:Y:S01]  /*5d40*/  LEA R73, R45, UR48, 0x3 ;  /* 0x000000302d497c11 */ /* 0x000fe2000f8e18ff */
[----:B------:R-:W-:Y:S01]  /*5d50*/  IMAD.SHL.U32 R72, R72, 0x2000, RZ ;  /* 0x0000200048487824 */ /* 0x000fe200078e00ff */
[----:B------:R-:W-:Y:S01]  /*5d60*/  @P0 SEL R0, R4, R0, !P2 ;  /* 0x0000000004000207 */ /* 0x000fe20005000000 */
[----:B------:R-:W-:Y:S01]  /*5d70*/  IMAD.SHL.U32 R105, R93, 0x10, RZ ;  /* 0x000000105d697824 */ /* 0x000fe200078e00ff */
[----:B------:R-:W-:Y:S01]  /*5d80*/  PLOP3.LUT P2, PT, PT, PT, UP1, 0x80, 0x8 ;  /* 0x000000000008781c */ /* 0x000fe20003f4f018 */
[----:B------:R-:W-:Y:S01]  /*5d90*/  IMAD.IADD R67, R99, 0x1, R72 ;  /* 0x0000000163437824 */ /* 0x000fe200078e0248 */
[----:B------:R-:W-:Y:S01]  /*5da0*/  @P1 LOP3.LUT R0, R0, 0x1, RZ, 0xc0, !PT ;  /* 0x0000000100001812 */ /* 0x000fe200078ec0ff */
[----:B------:R-:W-:Y:S01]  /*5db0*/  BSSY B1, `(.L_x_99) ;  /* 0x0000039000017945 */ /* 0x000fe20003800000 */
[----:B------:R-:W-:Y:S01]  /*5dc0*/  LOP3.LUT P4, R102, R88, 0xff, RZ, 0xc0, !PT ;  /* 0x000000ff58667812 */ /* 0x000fe2000788c0ff */
[----:B------:R-:W-:Y:S01]  /*5dd0*/  IMAD.IADD R66, R67, 0x1, R106 ;  /* 0x0000000143427824 */ /* 0x000fe200078e026a */
[----:B------:R-:W-:Y:S01]  /*5de0*/  ISETP.NE.U32.OR P5, PT, R0, 0x1, !P1 ;  /* 0x000000010000780c */ /* 0x000fe20004fa5470 */
[----:B------:R-:W-:Y:S01]  /*5df0*/  IMAD.U32 R0, RZ, RZ, UR56 ;  /* 0x00000038ff007e24 */ /* 0x000fe2000f8e00ff */
[----:B------:R-:W-:Y:S01]  /*5e00*/  SEL R3, RZ, 0xffffffff, P3 ;  /* 0xffffffffff037807 */ /* 0x000fe20001800000 */
[----:B------:R-:W-:Y:S01]  /*5e10*/  IMAD.MOV.U32 R75, RZ, RZ, 0x1 ;  /* 0x00000001ff4b7424 */ /* 0x000fe200078e00ff */
[----:B------:R-:W-:Y:S01]  /*5e20*/  P2R R104, PR, RZ, 0x20 ;  /* 0x00000020ff687803 */ /* 0x000fe20000000000 */
[----:B------:R-:W-:Y:S01]  /*5e30*/  IMAD R48, R45, 0x40, R46 ;  /* 0x000000402d307824 */ /* 0x000fe200078e022e */
[----:B------:R-:W-:Y:S01]  /*5e40*/  LEA R0, R0, UR48, 0x3 ;  /* 0x0000003000007c11 */ /* 0x000fe2000f8e18ff */
[----:B------:R-:W-:Y:S01]  /*5e50*/  IMAD.U32 R74, RZ, RZ, UR56 ;  /* 0x00000038ff4a7e24 */ /* 0x000fe2000f8e00ff */
[----:B------:R-:W-:Y:S02]  /*5e60*/  @P2 SEL R3, R4, R3, !P4 ;  /* 0x0000000304032207 */ /* 0x000fe40006000000 */
[----:B------:R-:W-:Y:S02]  /*5e70*/  CS2R R78, SRZ ;  /* 0x00000000004e7805 */ /* 0x000fe4000001ff00 */
[----:B------:R-:W-:Y:S02]  /*5e80*/  CS2R R76, SRZ ;  /* 0x00000000004c7805 */ /* 0x000fe4000001ff00 */
[----:B------:R-:W-:Y:S02]  /*5e90*/  CS2R R70, SRZ ;  /* 0x0000000000467805 */ /* 0x000fe4000001ff00 */
[----:B------:R-:W-:Y:S02]  /*5ea0*/  LOP3.LUT R3, R3, 0x1, RZ, 0xc0, !PT ;  /* 0x0000000103037812 */ /* 0x000fe400078ec0ff */
[----:B------:R-:W-:Y:S02]  /*5eb0*/  CS2R R68, SRZ ;  /* 0x0000000000447805 */ /* 0x000fe4000001ff00 */
[----:B------:R-:W-:Y:S02]  /*5ec0*/  @P5 SHF.L.U32 R2, R107, 0x1f, RZ ;  /* 0x0000001f6b025819 */ /* 0x000fe400000006ff */
[----:B------:R-:W-:Y:S02]  /*5ed0*/  CS2R R62, SRZ ;  /* 0x00000000003e7805 */ /* 0x000fe4000001ff00 */
[----:B------:R-:W-:Y:S02]  /*5ee0*/  ISETP.NE.U32.AND P2, PT, R3, 0x1, PT ;  /* 0x000000010300780c */ /* 0x000fe40003f45070 */
[----:B------:R-:W-:Y:S01]  /*5ef0*/  CS2R R60, SRZ ;  /* 0x00000000003c7805 */ /* 0x000fe2000001ff00 */
[----:B------:R1:W3:Y:S01]  /*5f00*/  @P5 SYNCS.PHASECHK.TRANS64.TRYWAIT P1, [R0+URZ+0x100], R2 ;  /* 0x00010002000055a7 */ /* 0x0002e200080211ff */
[----:B------:R-:W-:Y:S02]  /*5f10*/  CS2R R58, SRZ ;  /* 0x00000000003a7805 */ /* 0x000fe4000001ff00 */
[----:B------:R-:W-:Y:S02]  /*5f20*/  P2R R108, PR, RZ, 0x4 ;  /* 0x00000004ff6c7803 */ /* 0x000fe40000000000 */
[----:B------:R-:W-:Y:S01]  /*5f30*/  CS2R R56, SRZ ;  /* 0x0000000000387805 */ /* 0x000fe2000001ff00 */
[----:B------:R-:W-:Y:S02]  /*5f40*/  IMAD.IADD R65, R67, 0x1, R105 ;  /* 0x0000000143417824 */ /* 0x000fe400078e0269 */
[----:B------:R-:W-:Y:S01]  /*5f50*/  IMAD.IADD R64, R98, 0x1, R66 ;  /* 0x0000000162407824 */ /* 0x000fe200078e0242 */
[----:B-1----:R-:W-:Y:S04]  /*5f60*/  SHF.L.U32 R2, R97, 0x1f, RZ ;  /* 0x0000001f61027819 */ /* 0x002fe800000006ff */
[----:B------:R1:W4:Y:S01]  /*5f70*/  SYNCS.PHASECHK.TRANS64.TRYWAIT P0, [R73+URZ+0x160], R2 ;  /* 0x00016002490075a7 */ /* 0x00032200080011ff */
[----:B---3--:R-:W-:Y:S01]  /*5f80*/  @P5 SEL R75, RZ, 0x1, !P1 ;  /* 0x00000001ff4b5807 */ /* 0x008fe20004800000 */
[----:B-1----:R-:W-:Y:S06]  /*5f90*/  @!P5 BRA `(.L_x_100) ;  /* 0x000000000068d947 */ /* 0x002fec0003800000 */
[----:B------:R-:W-:Y:S01]  /*5fa0*/  ISETP.NE.AND P1, PT, R75, RZ, PT ;  /* 0x000000ff4b00720c */ /* 0x000fe20003f25270 */
[----:B------:R-:W-:Y:S01]  /*5fb0*/  BSSY B0, `(.L_x_101) ;  /* 0x000000d000007945 */ /* 0x000fe20003800000 */
[----:B------:R-:W-:Y:S02]  /*5fc0*/  CS2R R58, SRZ ;  /* 0x00000000003a7805 */ /* 0x000fe4000001ff00 */
[----:B------:R-:W-:Y:S02]  /*5fd0*/  CS2R R56, SRZ ;  /* 0x0000000000387805 */ /* 0x000fe4000001ff00 */
[----:B------:R-:W-:Y:S02]  /*5fe0*/  CS2R R62, SRZ ;  /* 0x00000000003e7805 */ /* 0x000fe4000001ff00 */
[----:B------:R-:W-:Y:S02]  /*5ff0*/  CS2R R60, SRZ ;  /* 0x00000000003c7805 */ /* 0x000fe4000001ff00 */
[----:B------:R-:W-:Y:S02]  /*6000*/  CS2R R70, SRZ ;  /* 0x0000000000467805 */ /* 0x000fe4000001ff00 */
[----:B------:R-:W-:Y:S02]  /*6010*/  CS2R R68, SRZ ;  /* 0x0000000000447805 */ /* 0x000fe4000001ff00 */
[----:B------:R-:W-:Y:S02]  /*6020*/  CS2R R78, SRZ ;  /* 0x00000000004e7805 */ /* 0x000fe4000001ff00 */
[----:B------:R-:W-:Y:S01]  /*6030*/  CS2R R76, SRZ ;  /* 0x00000000004c7805 */ /* 0x000fe2000001ff00 */
[----:B------:R-:W-:Y:S06]  /*6040*/  @P1 BRA `(.L_x_102) ;  /* 0x00000000000c1947 */ /* 0x000fec0003800000 */
[----:B------:R-:W-:Y:S04]  /*6050*/  SHF.L.U32 R3, R107, 0x1f, RZ ;  /* 0x0000001f6b037819 */ /* 0x000fe800000006ff */
[----:B------:R-:W1:Y:S02]  /*6060*/  SYNCS.PHASECHK.TRANS64.TRYWAIT P1, [R0+URZ+0x100], R3 ;  /* 0x00010003000075a7 */ /* 0x000e6400080211ff */
[----:B-1----:R-:W-:Y:S05]  /*6070*/  @!P1 BRA `(.L_x_103) ;  /* 0x0000002800689947 */ /* 0x002fea0003800000 */
.L_x_102:
[----:B------:R-:W-:Y:S05]  /*6080*/  BSYNC B0 ;  /* 0x0000000000007941 */ /* 0x000fea0003800000 */
.L_x_101:
[----:B------:R-:W-:Y:S01]  /*6090*/  ISETP.NE.AND P1, PT, R108, RZ, PT ;  /* 0x000000ff6c00720c */ /* 0x000fe20003f25270 */
[----:B------:R-:W-:Y:S04]  /*60a0*/  UIADD3 UR5, UPT, UPT, UR56, 0x1, URZ ;  /* 0x0000000138057890 */ /* 0x000fe8000fffe0ff */
[----:B------:R-:W-:Y:S04]  /*60b0*/  UISETP.NE.AND UP0, UPT, UR5, 0x3, UPT ;  /* 0x000000030500788c */ /* 0x000fe8000bf05270 */
[----:B------:R-:W-:Y:S02]  /*60c0*/  USEL UR4, URZ, 0x1, UP0 ;  /* 0x00000001ff047887 */ /* 0x000fe40008000000 */
[----:B------:R-:W-:Y:S02]  /*60d0*/  USEL UR5, UR5, URZ, UP0 ;  /* 0x000000ff05057287 */ /* 0x000fe40008000000 */
[----:B------:R3:W1:Y:S02]  /*60e0*/  @P1 LDS.128 R56, [R67] ;  /* 0x0000000043381984 */ /* 0x0006640000000c00 */
[----:B------:R-:W-:Y:S02]  /*60f0*/  LOP3.LUT R107, R107, UR4, RZ, 0x3c, !PT ;  /* 0x000000046b6b7c12 */ /* 0x000fe4000f8e3cff */
[----:B------:R3:W1:Y:S01]  /*6100*/  @P1 LDS.128 R60, [R66+0x10] ;  /* 0x00001000423c1984 */ /* 0x0006620000000c00 */
[----:B------:R-:W-:Y:S03]  /*6110*/  IMAD.U32 R74, RZ, RZ, UR5 ;  /* 0x00000005ff4a7e24 */ /* 0x000fe6000f8e00ff */
[----:B------:R3:W1:Y:S04]  /*6120*/  @P1 LDS.128 R68, [R65+0x20] ;  /* 0x0000200041441984 */ /* 0x0006680000000c00 */
[----:B------:R3:W1:Y:S02]  /*6130*/  @P1 LDS.128 R76, [R64+0x10] ;  /* 0x00001000404c1984 */ /* 0x0006640000000c00 */
.L_x_100:
[----:B------:R-:W-:Y:S05]  /*6140*/  BSYNC B1 ;  /* 0x0000000000017941 */ /* 0x000fea0003800000 */
.L_x_99:
[----:B-1----:R-:W-:Y:S04]  /*6150*/  SHF.R.U32.HI R0, RZ, 0x15, R48 ;  /* 0x00000015ff007819 */ /* 0x002fe80000011630 */
[----:B------:R-:W-:Y:S01]  /*6160*/  LOP3.LUT P1, RZ, R0, 0x3, R92, 0x48, !PT ;  /* 0x0000000300ff7812 */ /* 0x000fe2000782485c */
[----:B------:R-:W-:Y:S01]  /*6170*/  @!UPT UIADD3 URZ, UPT, UPT, URZ, URZ, URZ ;  /* 0x000000fffffff290 */ /* 0x000fe2000fffe0ff */
[----:B----4-:R-:W-:Y:S11]  /*6180*/  @P0 BRA `(.L_x_104) ;  /* 0x0000000000080947 */ /* 0x010ff60003800000 */
[----:B------:R-:W1:Y:S02]  /*6190*/  SYNCS.PHASECHK.TRANS64.TRYWAIT P0, [R73+URZ+0x160], R2 ;  /* 0x00016002490075a7 */ /* 0x000e6400080011ff */
[----:B-1----:R-:W-:Y:S05]  /*61a0*/  @!P0 BRA `(.L_x_105) ;  /* 0x0000002800308947 */ /* 0x002fea0003800000 */
.L_x_104:
[----:B------:R-:W-:Y:S05]  /*61b0*/  @!P1 BRA `(.L_x_106) ;  /* 0x0000000000409947 */ /* 0x000fea0003800000 */
[----:B------:R-:W4:Y:S01]  /*61c0*/  LDCU.64 UR8, c[0x4][0x70] ;  /* 0x01000e00ff0877ac */ /* 0x000f220008000a00 */
[----:B------:R-:W-:Y:S01]  /*61d0*/  MOV R3, 0x0 ;  /* 0x0000000000037802 */ /* 0x000fe20000000f00 */
[----:B------:R-:W-:Y:S02]  /*61e0*/  HFMA2 R12, -RZ, RZ, 0, 5.9604644775390625e-08 ;  /* 0x00000001ff0c7431 */ /* 0x000fe400000001ff */
[----:B------:R-:W-:Y:S02]  /*61f0*/  IMAD.MOV.U32 R8, RZ, RZ, 0x192 ;  /* 0x00000192ff087424 */ /* 0x000fe400078e00ff */
[----:B------:R-:W-:Y:S01]  /*6200*/  IMAD.MOV.U32 R13, RZ, RZ, RZ ;  /* 0x000000ffff0d7224 */ /* 0x000fe200078e00ff */
[----:B------:R-:W5:Y:S01]  /*6210*/  LDCU.64 UR6, c[0x4][0x78] ;  /* 0x01000f00ff0677ac */ /* 0x000f620008000a00 */
[----:B-1----:R-:W1:Y:S01]  /*6220*/  LDC.64 R2, c[0x4][R3] ;  /* 0x0100000003027b82 */ /* 0x002e620000000a00 */
[----:B------:R-:W2:Y:S01]  /*6230*/  LDCU.64 UR4, c[0x4][0x10] ;  /* 0x01000200ff0477ac */ /* 0x000ea20008000a00 */
[----:B----4-:R-:W-:Y:S01]  /*6240*/  MOV R5, UR9 ;  /* 0x0000000900057c02 */ /* 0x010fe20008000f00 */
[----:B------:R-:W-:Y:S01]  /*6250*/  IMAD.U32 R4, RZ, RZ, UR8 ;  /* 0x00000008ff047e24 */ /* 0x000fe2000f8e00ff */
[----:B-----5:R-:W-:Y:S01]  /*6260*/  MOV R7, UR7 ;  /* 0x0000000700077c02 */ /* 0x020fe20008000f00 */
[----:B------:R-:W-:Y:S01]  /*6270*/  IMAD.U32 R6, RZ, RZ, UR6 ;  /* 0x00000006ff067e24 */ /* 0x000fe2000f8e00ff */
[----:B--2---:R-:W-:Y:S01]  /*6280*/  MOV R11, UR5 ;  /* 0x00000005000b7c02 */ /* 0x004fe20008000f00 */
[----:B------:R-:W-:Y:S02]  /*6290*/  IMAD.U32 R10, RZ, RZ, UR4 ;  /* 0x00000004ff0a7e24 */ /* 0x000fe4000f8e00ff */
[----:B------:R-:W-:Y:S07]  /*62a0*/  LEPC R20, `(.L_x_106) ;  /* 0x000000001014794e */ /* 0x000fee0000000000 */
[----:B-1-3--:R-:W-:Y:S05]  /*62b0*/  CALL.ABS.NOINC R2 ;  /* 0x0000000002007343 */ /* 0x00afea0003c00000 */
.L_x_106:
[----:B------:R-:W-:Y:S01]  /*62c0*/  SHF.L.U32 R50, R56, 0x10, RZ ;  /* 0x0000001038327819 */ /* 0x000fe200000006ff */
[----:B------:R-:W-:Y:S05]  /*62d0*/  WARPSYNC.ALL ;  /* 0x0000000000007948 */ /* 0x000fea0003800000 */
[----:B------:R-:W-:Y:S01]  /*62e0*/  R2UR UR4, R48 ;  /* 0x00000000300472ca */ /* 0x000fe200000e0000 */
[----:B------:R-:W-:Y:S01]  /*62f0*/  BSSY.RECONVERGENT B0, `(.L_x_107) ;  /* 0x0000085000007945 */ /* 0x000fe20003800200 */
[----:B------:R-:W-:Y:S02]  /*6300*/  LOP3.LUT R51, R56, 0xffff0000, RZ, 0xc0, !PT ;  /* 0xffff000038337812 */ /* 0x000fe400078ec0ff */
[----:B------:R-:W-:Y:S02]  /*6310*/  SHF.L.U32 R52, R57, 0x10, RZ ;  /* 0x0000001039347819 */ /* 0x000fe400000006ff */
[----:B------:R-:W-:Y:S07]  /*6320*/  ISETP.NE.AND P0, PT, R100, RZ, PT ;  /* 0x000000ff6400720c */ /* 0x000fee0003f05270 */
[----:B------:R-:W2:Y:S02]  /*6330*/  LDTM.x32 R4, tmem[UR4] ;  /* 0x00000004000479ee */ /* 0x000ea400082c0000 */
[C---:B--2---:R-:W-:Y:S01]  /*6340*/  FMUL R0, R47.reuse, R4 ;  /* 0x000000042f007220 */ /* 0x044fe20000400000 */
[C---:B-1----:R-:W-:Y:S01]  /*6350*/  FMUL R2, R47.reuse, R5 ;  /* 0x000000052f027220 */ /* 0x042fe20000400000 */
[C---:B------:R-:W-:Y:S01]  /*6360*/  FMUL R4, R47.reuse, R8 ;  /* 0x000000082f047220 */ /* 0x040fe20000400000 */
[C---:B------:R-:W-:Y:S01]  /*6370*/  FMUL R3, R47.reuse, R6 ;  /* 0x000000062f037220 */ /* 0x040fe20000400000 */
[C---:B------:R-:W-:Y:S01]  /*6380*/  FMUL R5, R47.reuse, R9 ;  /* 0x000000092f057220 */ /* 0x040fe20000400000 */
[C---:B------:R-:W-:Y:S01]  /*6390*/  FMUL R8, R47.reuse, R12 ;  /* 0x0000000c2f087220 */ /* 0x040fe20000400000 */
[C---:B------:R-:W-:Y:S01]  /*63a0*/  FMUL R6, R47.reuse, R10 ;  /* 0x0000000a2f067220 */ /* 0x040fe20000400000 */
[C---:B------:R-:W-:Y:S01]  /*63b0*/  FMUL R9, R47.reuse, R13 ;  /* 0x0000000d2f097220 */ /* 0x040fe20000400000 */
[----:B------:R-:W-:Y:S01]  /*63c0*/  FMUL R12, R47, R16 ;  /* 0x000000102f0c7220 */ /* 0x000fe20000400000 */
[----:B------:R-:W-:Y:S01]  /*63d0*/  FFMA R0, R49, R50, R0 ;  /* 0x0000003231007223 */ /* 0x000fe20000000000 */
[C---:B------:R-:W-:Y:S01]  /*63e0*/  FMUL R10, R47.reuse, R14 ;  /* 0x0000000e2f0a7220 */ /* 0x040fe20000400000 */
[C---:B------:R-:W-:Y:S01]  /*63f0*/  FMUL R13, R47.reuse, R17 ;  /* 0x000000112f0d7220 */ /* 0x040fe20000400000 */
[----:B------:R-:W-:Y:S01]  /*6400*/  FMUL R16, R47, R20 ;  /* 0x000000142f107220 */ /* 0x000fe20000400000 */
[----:B------:R-:W-:Y:S01]  /*6410*/  FFMA R2, R49, R51, R2 ;  /* 0x0000003331027223 */ /* 0x000fe20000000002 */
[C---:B------:R-:W-:Y:S01]  /*6420*/  FMUL R14, R47.reuse, R18 ;  /* 0x000000122f0e7220 */ /* 0x040fe20000400000 */
[C---:B------:R-:W-:Y:S01]  /*6430*/  FMUL R17, R47.reuse, R21 ;  /* 0x000000152f117220 */ /* 0x040fe20000400000 */
[C---:B------:R-:W-:Y:S01]  /*6440*/  FMUL R20, R47.reuse, R24 ;  /* 0x000000182f147220 */ /* 0x040fe20000400000 */
[C---:B------:R-:W-:Y:S01]  /*6450*/  FMUL R18, R47.reuse, R22 ;  /* 0x000000162f127220 */ /* 0x040fe20000400000 */
[C---:B------:R-:W-:Y:S01]  /*6460*/  FMUL R21, R47.reuse, R25 ;  /* 0x000000192f157220 */ /* 0x040fe20000400000 */
[C---:B------:R-:W-:Y:S01]  /*6470*/  FMUL R24, R47.reuse, R28 ;  /* 0x0000001c2f187220 */ /* 0x040fe20000400000 */
[C---:B------:R-:W-:Y:S01]  /*6480*/  FMUL R22, R47.reuse, R26 ;  /* 0x0000001a2f167220 */ /* 0x040fe20000400000 */
[C---:B------:R-:W-:Y:S01]  /*6490*/  FMUL R25, R47.reuse, R29 ;  /* 0x0000001d2f197220 */ /* 0x040fe20000400000 */
[----:B------:R-:W-:Y:S01]  /*64a0*/  FMUL R28, R47, R32 ;  /* 0x000000202f1c7220 */ /* 0x000fe20000400000 */
[----:B------:R-:W-:Y:S01]  /*64b0*/  LOP3.LUT R32, R57, 0xffff0000, RZ, 0xc0, !PT ;  /* 0xffff000039207812 */ /* 0x000fe200078ec0ff */
[C---:B------:R-:W-:Y:S01]  /*64c0*/  FMUL R26, R47.reuse, R30 ;  /* 0x0000001e2f1a7220 */ /* 0x040fe20000400000 */
[----:B------:R-:W-:Y:S01]  /*64d0*/  FMUL R29, R47, R33 ;  /* 0x000000212f1d7220 */ /* 0x000fe20000400000 */
[----:B------:R-:W-:Y:S01]  /*64e0*/  SHF.L.U32 R33, R58, 0x10, RZ ;  /* 0x000000103a217819 */ /* 0x000fe200000006ff */
[----:B------:R-:W-:Y:S01]  /*64f0*/  FFMA R3, R49, R52, R3 ;  /* 0x0000003431037223 */ /* 0x000fe20000000003 */
[----:B------:R-:W-:Y:S01]  /*6500*/  F2FP.BF16.F32.PACK_AB R52, R2, R0 ;  /* 0x000000000234723e */ /* 0x000fe200000010ff */
[----:B------:R-:W-:Y:S01]  /*6510*/  FMUL R7, R47, R7 ;  /* 0x000000072f077220 */ /* 0x000fe20000400000 */
[----:B------:R-:W-:Y:S01]  /*6520*/  SHF.L.U32 R0, R59, 0x10, RZ ;  /* 0x000000103b007819 */ /* 0x000fe200000006ff */
[----:B------:R-:W-:Y:S01]  /*6530*/  FMUL R30, R47, R34 ;  /* 0x000000222f1e7220 */ /* 0x000fe20000400000 */
[----:B------:R-:W-:Y:S01]  /*6540*/  LOP3.LUT R34, R58, 0xffff0000, RZ, 0xc0, !PT ;  /* 0xffff00003a227812 */ /* 0x000fe200078ec0ff */
[----:B------:R-:W-:Y:S01]  /*6550*/  FFMA R7, R49, R32, R7 ;  /* 0x0000002031077223 */ /* 0x000fe20000000007 */
[----:B------:R-:W-:Y:S01]  /*6560*/  LOP3.LUT R2, R59, 0xffff0000, RZ, 0xc0, !PT ;  /* 0xffff00003b027812 */ /* 0x000fe200078ec0ff */
[----:B------:R-:W-:Y:S01]  /*6570*/  FFMA R4, R49, R33, R4 ;  /* 0x0000002131047223 */ /* 0x000fe20000000004 */
[----:B------:R-:W-:Y:S01]  /*6580*/  FMUL R11, R47, R11 ;  /* 0x0000000b2f0b7220 */ /* 0x000fe20000400000 */
[----:B------:R-:W-:Y:S01]  /*6590*/  FFMA R5, R49, R34, R5 ;  /* 0x0000002231057223 */ /* 0x000fe20000000005 */
[----:B------:R-:W-:Y:S01]  /*65a0*/  F2FP.BF16.F32.PACK_AB R53, R7, R3 ;  /* 0x000000030735723e */ /* 0x000fe200000010ff */
[C---:B------:R-:W-:Y:S01]  /*65b0*/  FFMA R6, R49.reuse, R0, R6 ;  /* 0x0000000031067223 */ /* 0x040fe20000000006 */
[C---:B------:R-:W-:Y:S01]  /*65c0*/  SHF.L.U32 R0, R60.reuse, 0x10, RZ ;  /* 0x000000103c007819 */ /* 0x040fe200000006ff */
[----:B------:R-:W-:Y:S01]  /*65d0*/  FFMA R11, R49, R2, R11 ;  /* 0x00000002310b7223 */ /* 0x000fe2000000000b */
[----:B------:R-:W-:Y:S01]  /*65e0*/  LOP3.LUT R2, R60, 0xffff0000, RZ, 0xc0, !PT ;  /* 0xffff00003c027812 */ /* 0x000fe200078ec0ff */
[----:B------:R-:W-:Y:S01]  /*65f0*/  FMUL R15, R47, R15 ;  /* 0x0000000f2f0f7220 */ /* 0x000fe20000400000 */
[----:B------:R-:W-:Y:S01]  /*6600*/  SHF.L.U32 R3, R61, 0x10, RZ ;  /* 0x000000103d037819 */ /* 0x000fe200000006ff */
[----:B------:R-:W-:Y:S01]  /*6610*/  FFMA R8, R49, R0, R8 ;  /* 0x0000000031087223 */ /* 0x000fe20000000008 */
[----:B------:R-:W-:Y:S01]  /*6620*/  LOP3.LUT R0, R61, 0xffff0000, RZ, 0xc0, !PT ;  /* 0xffff00003d007812 */ /* 0x000fe200078ec0ff */
[C---:B------:R-:W-:Y:S01]  /*6630*/  FFMA R9, R49.reuse, R2, R9 ;  /* 0x0000000231097223 */ /* 0x040fe20000000009 */
[C---:B------:R-:W-:Y:S01]  /*6640*/  SHF.L.U32 R2, R62.reuse, 0x10, RZ ;  /* 0x000000103e027819 */ /* 0x040fe200000006ff */
[----:B------:R-:W-:Y:S01]  /*6650*/  FFMA R10, R49, R3, R10 ;  /* 0x00000003310a7223 */ /* 0x000fe2000000000a */
[----:B------:R-:W-:Y:S01]  /*6660*/  SHF.L.U32 R3, R63, 0x10, RZ ;  /* 0x000000103f037819 */ /* 0x000fe200000006ff */
[C---:B------:R-:W-:Y:S01]  /*6670*/  FFMA R15, R49.reuse, R0, R15 ;  /* 0x00000000310f7223 */ /* 0x040fe2000000000f */
[----:B------:R-:W-:Y:S01]  /*6680*/  LOP3.LUT R0, R62, 0xffff0000, RZ, 0xc0, !PT ;  /* 0xffff00003e007812 */ /* 0x000fe200078ec0ff */
[----:B------:R-:W-:Y:S01]  /*6690*/  FFMA R12, R49, R2, R12 ;  /* 0x00000002310c7223 */ /* 0x000fe2000000000c */
[C---:B------:R-:W-:Y:S01]  /*66a0*/  SHF.L.U32 R2, R68.reuse, 0x10, RZ ;  /* 0x0000001044027819 */ /* 0x040fe200000006ff */
[----:B------:R-:W-:Y:S01]  /*66b0*/  FMUL R19, R47, R19 ;  /* 0x000000132f137220 */ /* 0x000fe20000400000 */
[----:B------:R-:W-:Y:S01]  /*66c0*/  F2FP.BF16.F32.PACK_AB R54, R5, R4 ;  /* 0x000000040536723e */ /* 0x000fe200000010ff */
[----:B------:R-:W-:Y:S01]  /*66d0*/  FFMA R13, R49, R0, R13 ;  /* 0x00000000310d7223 */ /* 0x000fe2000000000d */
[----:B------:R-:W-:Y:S01]  /*66e0*/  LOP3.LUT R0, R63, 0xffff0000, RZ, 0xc0, !PT ;  /* 0xffff00003f007812 */ /* 0x000fe200078ec0ff */
[----:B------:R-:W-:Y:S01]  /*66f0*/  FFMA R14, R49, R3, R14 ;  /* 0x00000003310e7223 */ /* 0x000fe2000000000e */
[----:B------:R-:W-:Y:S01]  /*6700*/  LOP3.LUT R3, R68, 0xffff0000, RZ, 0xc0, !PT ;  /* 0xffff000044037812 */ /* 0x000fe200078ec0ff */
[----:B------:R-:W-:Y:S01]  /*6710*/  FMUL R23, R47, R23 ;  /* 0x000000172f177220 */ /* 0x000fe20000400000 */
[----:B------:R-:W-:Y:S01]  /*6720*/  F2FP.BF16.F32.PACK_AB R55, R11, R6 ;  /* 0x000000060b37723e */ /* 0x000fe200000010ff */
[----:B------:R-:W-:Y:S01]  /*6730*/  FFMA R19, R49, R0, R19 ;  /* 0x0000000031137223 */ /* 0x000fe20000000013 */
[----:B------:R-:W-:Y:S01]  /*6740*/  SHF.L.U32 R0, R69, 0x10, RZ ;  /* 0x0000001045007819 */ /* 0x000fe200000006ff */
[----:B------:R-:W-:Y:S01]  /*6750*/  FFMA R16, R49, R2, R16 ;  /* 0x0000000231107223 */ /* 0x000fe20000000010 */
[----:B------:R-:W-:Y:S01]  /*6760*/  LOP3.LUT R2, R69, 0xffff0000, RZ, 0xc0, !PT ;  /* 0xffff000045027812 */ /* 0x000fe200078ec0ff */
[----:B------:R-:W-:Y:S01]  /*6770*/  FFMA R17, R49, R3, R17 ;  /* 0x0000000331117223 */ /* 0x000fe20000000011 */
[----:B------:R-:W-:Y:S01]  /*6780*/  SHF.L.U32 R3, R71, 0x10, RZ ;  /* 0x0000001047037819 */ /* 0x000fe200000006ff */
[----:B------:R-:W-:Y:S01]  /*6790*/  FFMA R18, R49, R0, R18 ;  /* 0x0000000031127223 */ /* 0x000fe20000000012 */
[C---:B------:R-:W-:Y:S01]  /*67a0*/  SHF.L.U32 R0, R70.reuse, 0x10, RZ ;  /* 0x0000001046007819 */ /* 0x040fe200000006ff */
[----:B------:R1:W-:Y:S01]  /*67b0*/  STS.128 [R67], R52 ;  /* 0x0000003443007388 */ /* 0x0003e20000000c00 */
[----:B------:R-:W-:Y:S01]  /*67c0*/  F2FP.BF16.F32.PACK_AB R8, R9, R8 ;  /* 0x000000080908723e */ /* 0x000fe200000010ff */
[C---:B------:R-:W-:Y:S01]  /*67d0*/  FFMA R23, R49.reuse, R2, R23 ;  /* 0x0000000231177223 */ /* 0x040fe20000000017 */
[----:B------:R-:W-:Y:S01]  /*67e0*/  LOP3.LUT R2, R70, 0xffff0000, RZ, 0xc0, !PT ;  /* 0xffff000046027812 */ /* 0x000fe200078ec0ff */
[----:B------:R-:W-:Y:S01]  /*67f0*/  FFMA R20, R49, R0, R20 ;  /* 0x0000000031147223 */ /* 0x000fe20000000014 */
[----:B------:R-:W-:Y:S01]  /*6800*/  LOP3.LUT R0, R71, 0xffff0000, RZ, 0xc0, !PT ;  /* 0xffff000047007812 */ /* 0x000fe200078ec0ff */
[----:B------:R-:W-:Y:S01]  /*6810*/  FMUL R27, R47, R27 ;  /* 0x0000001b2f1b7220 */ /* 0x000fe20000400000 */
[----:B------:R-:W-:Y:S01]  /*6820*/  F2FP.BF16.F32.PACK_AB R9, R15, R10 ;  /* 0x0000000a0f09723e */ /* 0x000fe200000010ff */
[C---:B------:R-:W-:Y:S01]  /*6830*/  FFMA R21, R49.reuse, R2, R21 ;  /* 0x0000000231157223 */ /* 0x040fe20000000015 */
[C---:B------:R-:W-:Y:S01]  /*6840*/  FFMA R22, R49.reuse, R3, R22 ;  /* 0x0000000331167223 */ /* 0x040fe20000000016 */
[----:B------:R-:W-:Y:S01]  /*6850*/  FFMA R27, R49, R0, R27 ;  /* 0x00000000311b7223 */ /* 0x000fe2000000001b */
[C---:B------:R-:W-:Y:S01]  /*6860*/  SHF.L.U32 R2, R76.reuse, 0x10, RZ ;  /* 0x000000104c027819 */ /* 0x040fe200000006ff */
[C---:B------:R-:W-:Y:S01]  /*6870*/  FMUL R31, R47.reuse, R31 ;  /* 0x0000001f2f1f7220 */ /* 0x040fe20000400000 */
[----:B------:R-:W-:Y:S01]  /*6880*/  LOP3.LUT R0, R76, 0xffff0000, RZ, 0xc0, !PT ;  /* 0xffff00004c007812 */ /* 0x000fe200078ec0ff */
[----:B------:R-:W-:Y:S01]  /*6890*/  FMUL R35, R47, R35 ;  /* 0x000000232f237220 */ /* 0x000fe20000400000 */
[----:B------:R-:W-:Y:S01]  /*68a0*/  SHF.L.U32 R3, R77, 0x10, RZ ;  /* 0x000000104d037819 */ /* 0x000fe200000006ff */
[----:B------:R-:W-:Y:S01]  /*68b0*/  FFMA R24, R49, R2, R24 ;  /* 0x0000000231187223 */ /* 0x000fe20000000018 */
[----:B------:R-:W-:Y:S01]  /*68c0*/  F2FP.BF16.F32.PACK_AB R10, R13, R12 ;  /* 0x0000000c0d0a723e */ /* 0x000fe200000010ff */
[----:B------:R-:W-:Y:S01]  /*68d0*/  FFMA R25, R49, R0, R25 ;  /* 0x0000000031197223 */ /* 0x000fe20000000019 */
[----:B------:R-:W-:Y:S01]  /*68e0*/  F2FP.BF16.F32.PACK_AB R11, R19, R14 ;  /* 0x0000000e130b723e */ /* 0x000fe200000010ff */
[----:B------:R-:W-:Y:S01]  /*68f0*/  FFMA R26, R49, R3, R26 ;  /* 0x00000003311a7223 */ /* 0x000fe2000000001a */
[----:B------:R-:W-:Y:S02]  /*6900*/  LOP3.LUT R0, R77, 0xffff0000, RZ, 0xc0, !PT ;  /* 0xffff00004d007812 */ /* 0x000fe400078ec0ff */
[C---:B------:R-:W-:Y:S01]  /*6910*/  SHF.L.U32 R2, R78.reuse, 0x10, RZ ;  /* 0x000000104e027819 */ /* 0x040fe200000006ff */
[----:B------:R1:W-:Y:S01]  /*6920*/  STS.128 [R66+0x10], R8 ;  /* 0x0000100842007388 */ /* 0x0003e20000000c00 */
[----:B------:R-:W-:Y:S01]  /*6930*/  LOP3.LUT R3, R78, 0xffff0000, RZ, 0xc0, !PT ;  /* 0xffff00004e037812 */ /* 0x000fe200078ec0ff */
[----:B------:R-:W-:Y:S01]  /*6940*/  FFMA R31, R49, R0, R31 ;  /* 0x00000000311f7223 */ /* 0x000fe2000000001f */
[----:B------:R-:W-:Y:S01]  /*6950*/  SHF.L.U32 R4, R79, 0x10, RZ ;  /* 0x000000104f047819 */ /* 0x000fe200000006ff */
[----:B------:R-:W-:Y:S01]  /*6960*/  FFMA R28, R49, R2, R28 ;  /* 0x00000002311c7223 */ /* 0x000fe2000000001c */
[----:B------:R-:W-:Y:S01]  /*6970*/  F2FP.BF16.F32.PACK_AB R16, R17, R16 ;  /* 0x000000101110723e */ /* 0x000fe200000010ff */
[----:B------:R-:W-:Y:S01]  /*6980*/  FFMA R29, R49, R3, R29 ;  /* 0x00000003311d7223 */ /* 0x000fe2000000001d */
[----:B------:R-:W-:Y:S01]  /*6990*/  LOP3.LUT R5, R79, 0xffff0000, RZ, 0xc0, !PT ;  /* 0xffff00004f057812 */ /* 0x000fe200078ec0ff */
[----:B------:R-:W-:Y:S01]  /*69a0*/  FFMA R30, R49, R4, R30 ;  /* 0x00000004311e7223 */ /* 0x000fe2000000001e */
[----:B------:R-:W-:Y:S02]  /*69b0*/  F2FP.BF16.F32.PACK_AB R17, R23, R18 ;  /* 0x000000121711723e */ /* 0x000fe400000010ff */
[----:B------:R-:W-:Y:S01]  /*69c0*/  F2FP.BF16.F32.PACK_AB R18, R21, R20 ;  /* 0x000000141512723e */ /* 0x000fe200000010ff */
[----:B------:R-:W-:Y:S01]  /*69d0*/  FFMA R35, R49, R5, R35 ;  /* 0x0000000531237223 */ /* 0x000fe20000000023 */
[----:B------:R-:W-:Y:S02]  /*69e0*/  F2FP.BF16.F32.PACK_AB R19, R27, R22 ;  /* 0x000000161b13723e */ /* 0x000fe400000010ff */
[----:B------:R-:W-:Y:S02]  /*69f0*/  F2FP.BF16.F32.PACK_AB R24, R25, R24 ;  /* 0x000000181918723e */ /* 0x000fe400000010ff */
[----:B------:R-:W-:Y:S01]  /*6a00*/  F2FP.BF16.F32.PACK_AB R25, R31, R26 ;  /* 0x0000001a1f19723e */ /* 0x000fe200000010ff */
[----:B------:R1:W-:Y:S01]  /*6a10*/  STS.128 [R65+0x20], R16 ;  /* 0x0000201041007388 */ /* 0x0003e20000000c00 */
[----:B------:R-:W-:Y:S02]  /*6a20*/  F2FP.BF16.F32.PACK_AB R26, R29, R28 ;  /* 0x0000001c1d1a723e */ /* 0x000fe400000010ff */
[----:B------:R-:W-:Y:S05]  /*6a30*/  F2FP.BF16.F32.PACK_AB R27, R35, R30 ;  /* 0x0000001e231b723e */ /* 0x000fea00000010ff */
[----:B------:R1:W-:Y:S01]  /*6a40*/  STS.128 [R64+0x10], R24 ;  /* 0x0000101840007388 */ /* 0x0003e20000000c00 */
[----:B------:R-:W-:Y:S01]  /*6a50*/  @!PT LDS RZ, [RZ] ;  /* 0x00000000fffff984 */ /* 0x000fe20000000800 */
[----:B------:R-:W-:Y:S01]  /*6a60*/  @!PT LDS RZ, [RZ] ;  /* 0x00000000fffff984 */ /* 0x000fe20000000800 */
[----:B------:R-:W-:Y:S01]  /*6a70*/  @!PT LDS RZ, [RZ] ;  /* 0x00000000fffff984 */ /* 0x000fe20000000800 */
[----:B------:R-:W-:Y:S01]  /*6a80*/  @!PT LDS RZ, [RZ] ;  /* 0x00000000fffff984 */ /* 0x000fe20000000800 */
[----:B------:R2:W-:Y:S07]  /*6a90*/  MEMBAR.ALL.CTA ;  /* 0x0000000000007992 */ /* 0x0005ee0000008000 */
[----:B--2---:R-:W2:Y:S02]  /*6aa0*/  FENCE.VIEW.ASYNC.S ;  /* 0x00000000000073c6 */ /* 0x004ea40000000000 */
[----:B--2---:R-:W-:Y:S06]  /*6ab0*/  BAR.SYNC.DEFER_BLOCKING 0x1, 0x80 ;  /* 0x0042000000007b1d */ /* 0x004fec0000010000 */
[----:B------:R-:W-:Y:S05]  /*6ac0*/  @P0 BRA `(.L_x_108) ;  /* 0x00000000001c0947 */ /* 0x000fea0003800000 */
[----:B------:R-:W-:Y:S01]  /*6ad0*/  R2UR UR4, R72 ;  /* 0x00000000480472ca */ /* 0x000fe200000e0000 */
[----:B------:R-:W-:Y:S01]  /*6ae0*/  UIADD3 UR6, UP0, UPT, UR54, 0x680, URZ ;  /* 0x0000068036067890 */ /* 0x000fe2000ff1e0ff */
[----:B------:R-:W-:Y:S03]  /*6af0*/  UMOV UR43, UR36 ;  /* 0x00000024002b7c82 */ /* 0x000fe60008000000 */
[----:B------:R-:W-:Y:S08]  /*6b00*/  UIADD3.X UR7, UPT, UPT, URZ, UR55, URZ, UP0, !UPT ;  /* 0x00000037ff077290 */ /* 0x000ff000087fe4ff */
[----:B------:R-:W-:Y:S09]  /*6b10*/  UIADD3 UR40, UPT, UPT, UR48, 0x200, UR4 ;  /* 0x0000020030287890 */ /* 0x000ff2000fffe004 */
[----:B------:R2:W-:Y:S02]  /*6b20*/  UTMASTG.3D [UR40], [UR6] ;  /* 0x00000028060073b5 */ /* 0x0005e40008010000 */
[----:B--2---:R0:W-:Y:S02]  /*6b30*/  UTMACMDFLUSH ;  /* 0x00000000000079b7 */ /* 0x0041e40000000000 */
.L_x_108:
[----:B------:R-:W-:Y:S05]  /*6b40*/  BSYNC.RECONVERGENT B0 ;  /* 0x0000000000007941 */ /* 0x000fea0003800200 */
.L_x_107:
[----:B------:R-:W-:Y:S01]  /*6b50*/  UIADD3 UR40, UPT, UPT, UR56, 0x1, URZ ;  /* 0x0000000138287890 */ /* 0x000fe2000fffe0ff */
[----:B------:R-:W-:Y:S03]  /*6b60*/  BSSY.RECONVERGENT B0, `(.L_x_109) ;  /* 0x0000005000007945 */ /* 0x000fe60003800200 */
[----:B------:R-:W-:Y:S04]  /*6b70*/  UISETP.NE.AND UP0, UPT, UR40, 0x3, UPT ;  /* 0x000000032800788c */ /* 0x000fe8000bf05270 */
[----:B------:R-:W-:Y:S01]  /*6b80*/  USEL UR43, UR40, URZ, UP0 ;  /* 0x000000ff282b7287 */ /* 0x000fe20008000000 */
[----:B------:R-:W-:Y:S11]  /*6b90*/  @P0 BRA `(.L_x_110) ;  /* 0x0000000000040947 */ /* 0x000ff60003800000 */
[----:B------:R-:W-:Y:S04]  /*6ba0*/  DEPBAR.LE SB0, 0x1 ;  /* 0x000080400000791a */ /* 0x000fe80000000000 */
.L_x_110:
[----:B------:R-:W-:Y:S05]  /*6bb0*/  BSYNC.RECONVERGENT B0 ;  /* 0x0000000000007941 */ /* 0x000fea0003800200 */
.L_x_109:
[----:B------:R-:W-:Y:S01]  /*6bc0*/  BAR.SYNC.DEFER_BLOCKING 0x1, 0x80 ;  /* 0x0042000000007b1d */ /* 0x000fe20000010000 */
[----:B------:R-:W-:Y:S01]  /*6bd0*/  ISETP.NE.AND P1, PT, R104, RZ, PT ;  /* 0x000000ff6800720c */ /* 0x000fe20003f25270 */
[----:B------:R-:W-:Y:S01]  /*6be0*/  UISETP.NE.AND UP0, UPT, UR50, URZ, UPT ;  /* 0x000000ff3200728c */ /* 0x000fe2000bf05270 */
[----:B------:R-:W-:Y:S11]  /*6bf0*/  LEA R2, R74, UR48, 0x3 ;  /* 0x000000304a027c11 */ /* 0x000ff6000f8e18ff */
[----:B------:R-:W-:Y:S01]  /*6c00*/  @P1 SHF.L.U32 R3, R107, 0x1f, RZ ;  /* 0x0000001f6b031819 */ /* 0x000fe200000006ff */
[----:B------:R-:W-:Y:S06]  /*6c10*/  BRA.U !UP0, `(.L_x_111) ;  /* 0x0000000108247547 */ /* 0x000fec000b800000 */
[----:B------:R-:W-:Y:S01]  /*6c20*/  IMAD.U32 R4, RZ, RZ, UR49 ;  /* 0x00000031ff047e24 */ /* 0x000fe2000f8e00ff */
[----:B------:R-:W-:Y:S01]  /*6c30*/  MOV R0, UR37 ;  /* 0x0000002500007c02 */ /* 0x000fe20008000f00 */
[----:B------:R-:W-:Y:S03]  /*6c40*/  UIADD3 UR49, UPT, UPT, UR49, 0x1, URZ ;  /* 0x0000000131317890 */ /* 0x000fe6000fffe0ff */
[----:B------:R-:W-:Y:S01]  /*6c50*/  @P1 LEA R4, R4, UR48, 0x3 ;  /* 0x0000003004041c11 */ /* 0x000fe2000f8e18ff */
[----:B------:R-:W-:Y:S04]  /*6c60*/  UISETP.NE.AND UP0, UPT, UR49, 0x3, UPT ;  /* 0x000000033100788c */ /* 0x000fe8000bf05270 */
[----:B------:R-:W-:Y:S01]  /*6c70*/  @P1 VIADD R4, R4, 0x118 ;  /* 0x0000011804041836 */ /* 0x000fe20000000000 */
[----:B------:R-:W-:Y:S04]  /*6c80*/  USEL UR49, UR49, URZ, UP0 ;  /* 0x000000ff31317287 */ /* 0x000fe80008000000 */
[----:B------:R-:W-:Y:S04]  /*6c90*/  @P1 PRMT R0, R0, 0x654, R4 ;  /* 0x0000065400001816 */ /* 0x000fe80000000004 */
[----:B------:R2:W-:Y:S04]  /*6ca0*/  @P1 SYNCS.ARRIVE.TRANS64.RED.A1T0 RZ, [R0+URZ], RZ ;  /* 0x000000ff00ff19a7 */ /* 0x0005e800081004ff */
.L_x_111:
[----:B------:R-:W4:Y:S01]  /*6cb0*/  @P1 SYNCS.PHASECHK.TRANS64.TRYWAIT P0, [R2+URZ+0x100], R3 ;  /* 0x00010003020015a7 */ /* 0x000f2200080011ff */
[----:B------:R-:W-:Y:S01]  /*6cc0*/  BSSY B1, `(.L_x_112) ;  /* 0x0000015000017945 */ /* 0x000fe20003800000 */
[----:B----4-:R-:W-:Y:S03]  /*6cd0*/  @P1 SEL R75, RZ, 0x1, !P0 ;  /* 0x00000001ff4b1807 */ /* 0x010fe60004000000 */
[----:B------:R-:W-:Y:S05]  /*6ce0*/  @!P1 BRA `(.L_x_113) ;  /* 0x0000000000489947 */ /* 0x000fea0003800000 */
[----:B------:R-:W-:Y:S01]  /*6cf0*/  ISETP.NE.AND P1, PT, R108, RZ, PT ;  /* 0x000000ff6c00720c */ /* 0x000fe20003f25270 */
[----:B------:R-:W-:Y:S01]  /*6d00*/  BSSY B0, `(.L_x_114) ;  /* 0x000000a000007945 */ /* 0x000fe20003800000 */
[----:B------:R-:W-:Y:S11]  /*6d10*/  ISETP.NE.AND P0, PT, R75, RZ, PT ;  /* 0x000000ff4b00720c */ /* 0x000ff60003f05270 */
[----:B------:R-:W-:Y:S04]  /*6d20*/  @P1 IMAD R74, R74, 0x2000, R99 ;  /* 0x000020004a4a1824 */ /* 0x000fe800078e0263 */
[----:B------:R-:W-:Y:S01]  /*6d30*/  @P1 IMAD.IADD R4, R106, 0x1, R74 ;  /* 0x000000016a041824 */ /* 0x000fe200078e024a */
[----:B------:R-:W-:Y:S03]  /*6d40*/  @P1 IADD3 R3, PT, PT, R105, R74, RZ ;  /* 0x0000004a69031210 */ /* 0x000fe60007ffe0ff */
[----:B--2---:R-:W-:Y:S01]  /*6d50*/  @P1 IMAD.IADD R0, R98, 0x1, R4 ;  /* 0x0000000162001824 */ /* 0x004fe200078e0204 */
[----:B------:R-:W-:Y:S06]  /*6d60*/  @P0 BRA `(.L_x_115) ;  /* 0x00000000000c0947 */ /* 0x000fec0003800000 */
[----:B------:R-:W-:Y:S04]  /*6d70*/  SHF.L.U32 R107, R107, 0x1f, RZ ;  /* 0x0000001f6b6b7819 */ /* 0x000fe800000006ff */
[----:B------:R-:W2:Y:S02]  /*6d80*/  SYNCS.PHASECHK.TRANS64.TRYWAIT P0, [R2+URZ+0x100], R107 ;  /* 0x0001006b020075a7 */ /* 0x000ea400080011ff */
[----:B--2---:R-:W-:Y:S05]  /*6d90*/  @!P0 BRA `(.L_x_116) ;  /* 0x0000001c00488947 */ /* 0x004fea0003800000 */
.L_x_115:
[----:B------:R-:W-:Y:S05]  /*6da0*/  BSYNC B0 ;  /* 0x0000000000007941 */ /* 0x000fea0003800000 */
.L_x_114:
[----:B------:R-:W-:Y:S11]  /*6db0*/  ISETP.NE.AND P0, PT, R108, RZ, PT ;  /* 0x000000ff6c00720c */ /* 0x000ff60003f05270 */
[----:B------:R-:W-:Y:S02]  /*6dc0*/  @!UPT UIADD3 URZ, UPT, UPT, URZ, URZ, URZ ;  /* 0x000000fffffff290 */ /* 0x000fe4000fffe0ff */
[----:B------:R4:W1:Y:S04]  /*6dd0*/  @P0 LDS.128 R56, [R74] ;  /* 0x000000004a380984 */ /* 0x0008680000000c00 */
[----:B------:R4:W1:Y:S04]  /*6de0*/  @P0 LDS.128 R68, [R3+0x20] ;  /* 0x0000200003440984 */ /* 0x0008680000000c00 */
[----:B------:R4:W1:Y:S04]  /*6df0*/  @P0 LDS.128 R60, [R4+0x10] ;  /* 0x00001000043c0984 */ /* 0x0008680000000c00 */
[----:B------:R4:W1:Y:S02]  /*6e00*/  @P0 LDS.128 R76, [R0+0x10] ;  /* 0x00001000004c0984 */ /* 0x0008640000000c00 */
.L_x_113:
[----:B------:R-:W-:Y:S05]  /*6e10*/  BSYNC B1 ;  /* 0x0000000000017941 */ /* 0x000fea0003800000 */
.L_x_112:
[----:B--2-4-:R-:W-:Y:S05]  /*6e20*/  VIADD R0, R48, 0x20 ;  /* 0x0000002030007836 */ /* 0x014fea0000000000 */
[----:B------:R-:W-:Y:S04]  /*6e30*/  SHF.R.U32.HI R0, RZ, 0x15, R0 ;  /* 0x00000015ff007819 */ /* 0x000fe80000011600 */
[----:B------:R-:W-:Y:S11]  /*6e40*/  LOP3.LUT P0, RZ, R0, 0x3, R92, 0x48, !PT ;  /* 0x0000000300ff7812 */ /* 0x000ff6000780485c */
[----:B------:R-:W-:Y:S02]  /*6e50*/  @!UPT UIADD3 URZ, UPT, UPT, URZ, URZ, URZ ;  /* 0x000000fffffff290 */ /* 0x000fe4000fffe0ff */
[----:B------:R-:W-:Y:S05]  /*6e60*/  @!P0 BRA `(.L_x_117) ;  /* 0x0000000000408947 */ /* 0x000fea0003800000 */
[----:B------:R-:W2:Y:S01]  /*6e70*/  LDCU.64 UR8, c[0x4][0x70] ;  /* 0x01000e00ff0877ac */ /* 0x000ea20008000a00 */
[----:B------:R-:W-:Y:S01]  /*6e80*/  MOV R3, 0x0 ;  /* 0x0000000000037802 */ /* 0x000fe20000000f00 */
[----:B------:R-:W-:Y:S02]  /*6e90*/  HFMA2 R12, -RZ, RZ, 0, 5.9604644775390625e-08 ;  /* 0x00000001ff0c7431 */ /* 0x000fe400000001ff */
[----:B-1----:R-:W-:Y:S02]  /*6ea0*/  IMAD.MOV.U32 R8, RZ, RZ, 0x192 ;  /* 0x00000192ff087424 */ /* 0x002fe400078e00ff */
[----:B------:R-:W-:Y:S01]  /*6eb0*/  IMAD.MOV.U32 R13, RZ, RZ, RZ ;  /* 0x000000ffff0d7224 */ /* 0x000fe200078e00ff */
[----:B------:R-:W1:Y:S01]  /*6ec0*/  LDCU.64 UR6, c[0x4][0x78] ;  /* 0x01000f00ff0677ac */ /* 0x000e620008000a00 */
[----:B------:R-:W4:Y:S01]  /*6ed0*/  LDC.64 R2, c[0x4][R3] ;  /* 0x0100000003027b82 */ /* 0x000f220000000a00 */
[----:B------:R-:W5:Y:S01]  /*6ee0*/  LDCU.64 UR4, c[0x4][0x10] ;  /* 0x01000200ff0477ac */ /* 0x000f620008000a00 */
[----:B--2---:R-:W-:Y:S01]  /*6ef0*/  MOV R5, UR9 ;  /* 0x0000000900057c02 */ /* 0x004fe20008000f00 */
[----:B------:R-:W-:Y:S01]  /*6f00*/  IMAD.U32 R4, RZ, RZ, UR8 ;  /* 0x00000008ff047e24 */ /* 0x000fe2000f8e00ff */
[----:B-1----:R-:W-:Y:S01]  /*6f10*/  MOV R7, UR7 ;  /* 0x0000000700077c02 */ /* 0x002fe20008000f00 */
[----:B------:R-:W-:Y:S01]  /*6f20*/  IMAD.U32 R6, RZ, RZ, UR6 ;  /* 0x00000006ff067e24 */ /* 0x000fe2000f8e00ff */
[----:B-----5:R-:W-:Y:S01]  /*6f30*/  MOV R11, UR5 ;  /* 0x00000005000b7c02 */ /* 0x020fe20008000f00 */
[----:B------:R-:W-:Y:S02]  /*6f40*/  IMAD.U32 R10, RZ, RZ, UR4 ;  /* 0x00000004ff0a7e24 */ /* 0x000fe4000f8e00ff */
[----:B------:R-:W-:Y:S07]  /*6f50*/  LEPC R20, `(.L_x_117) ;  /* 0x000000001014794e */ /* 0x000fee0000000000 */
[----:B---34-:R-:W-:Y:S05]  /*6f60*/  CALL.ABS.NOINC R2 ;  /* 0x0000000002007343 */ /* 0x018fea0003c00000 */
.L_x_117:
[----:B------:R-:W-:Y:S01]  /*6f70*/  ISETP.NE.AND P0, PT, R100, RZ, PT ;  /* 0x000000ff6400720c */ /* 0x000fe20003f05270 */
[----:B------:R-:W-:Y:S05]  /*6f80*/  WARPSYNC.ALL ;  /* 0x0000000000007948 */ /* 0x000fea0003800000 */
[----:B------:R-:W-:Y:S01]  /*6f90*/  R2UR UR4, R48 ;  /* 0x00000000300472ca */ /* 0x000fe200000e0000 */
[----:B------:R-:W-:Y:S01]  /*6fa0*/  USHF.L.U32 UR8, UR43, 0xd, URZ ;  /* 0x0000000d2b087899 */ /* 0x000fe200080006ff */
[----:B------:R-:W-:Y:S01]  /*6fb0*/  R2UR UR5, R73 ;  /* 0x00000000490572ca */ /* 0x000fe200000e0000 */
[----:B------:R-:W-:Y:S01]  /*6fc0*/  BSSY.RECONVERGENT B0, `(.L_x_118) ;  /* 0x000008e000007945 */ /* 0x000fe20003800200 */
[C---:B-1----:R-:W-:Y:S02]  /*6fd0*/  SHF.L.U32 R0, R56.reuse, 0x10, RZ ;  /* 0x0000001038007819 */ /* 0x042fe400000006ff */
[----:B------:R-:W-:Y:S02]  /*6fe0*/  LOP3.LUT R2, R56, 0xffff0000, RZ, 0xc0, !PT ;  /* 0xffff000038027812 */ /* 0x000fe400078ec0ff */
[C---:B------:R-:W-:Y:S02]  /*6ff0*/  SHF.L.U32 R3, R57.reuse, 0x10, RZ ;  /* 0x0000001039037819 */ /* 0x040fe400000006ff */
[----:B------:R-:W-:Y:S02]  /*7000*/  LOP3.LUT R48, R57, 0xffff0000, RZ, 0xc0, !PT ;  /* 0xffff000039307812 */ /* 0x000fe400078ec0ff */
[C---:B------:R-:W-:Y:S01]  /*7010*/  SHF.L.U32 R50, R58.reuse, 0x10, RZ ;  /* 0x000000103a327819 */ /* 0x040fe200000006ff */
[----:B------:R-:W1:Y:S01]  /*7020*/  LDTM.x32 R4, tmem[UR4+0x20] ;  /* 0x00002004000479ee */ /* 0x000e6200082c0000 */
[----:B------:R-:W-:Y:S01]  /*7030*/  LOP3.LUT R51, R58, 0xffff0000, RZ, 0xc0, !PT ;  /* 0xffff00003a337812 */ /* 0x000fe200078ec0ff */
[----:B------:R-:W-:Y:S01]  /*7040*/  NOP ;  /* 0x0000000000007918 */ /* 0x000fe20000000000 */
[C---:B------:R-:W-:Y:S01]  /*7050*/  SHF.L.U32 R52, R59.reuse, 0x10, RZ ;  /* 0x000000103b347819 */ /* 0x040fe200000006ff */
[----:B------:R-:W-:Y:S01]  /*7060*/  UIADD3 UR5, UPT, UPT, UR5, 0x180, URZ ;  /* 0x0000018005057890 */ /* 0x000fe2000fffe0ff */
[----:B------:R-:W-:Y:S02]  /*7070*/  LOP3.LUT R53, R59, 0xffff0000, RZ, 0xc0, !PT ;  /* 0xffff00003b357812 */ /* 0x000fe400078ec0ff */
[C---:B------:R-:W-:Y:S01]  /*7080*/  SHF.L.U32 R54, R60.reuse, 0x10, RZ ;  /* 0x000000103c367819 */ /* 0x040fe200000006ff */
[----:B------:R-:W-:Y:S01]  /*7090*/  UPRMT UR5, UR37, 0x654, UR5 ;  /* 0x0000065425057896 */ /* 0x000fe20008000005 */
[----:B------:R-:W-:Y:S02]  /*70a0*/  LOP3.LUT R55, R60, 0xffff0000, RZ, 0xc0, !PT ;  /* 0xffff00003c377812 */ /* 0x000fe400078ec0ff */
[C---:B------:R-:W-:Y:S02]  /*70b0*/  SHF.L.U32 R56, R61.reuse, 0x10, RZ ;  /* 0x000000103d387819 */ /* 0x040fe400000006ff */
[----:B------:R-:W-:Y:S02]  /*70c0*/  LOP3.LUT R57, R61, 0xffff0000, RZ, 0xc0, !PT ;  /* 0xffff00003d397812 */ /* 0x000fe400078ec0ff */
[C---:B------:R-:W-:Y:S02]  /*70d0*/  SHF.L.U32 R58, R62.reuse, 0x10, RZ ;  /* 0x000000103e3a7819 */ /* 0x040fe400000006ff */
[----:B------:R-:W-:Y:S01]  /*70e0*/  LOP3.LUT R59, R62, 0xffff0000, RZ, 0xc0, !PT ;  /* 0xffff00003e3b7812 */ /* 0x000fe200078ec0ff */
[----:B-1----:R-:W-:Y:S01]  /*70f0*/  SYNCS.ARRIVE.TRANS64.RED.A1T0 RZ, [UR5], RZ ;  /* 0x000000ffffff79a7 */ /* 0x002fe20008100405 */
[C---:B------:R-:W-:Y:S02]  /*7100*/  SHF.L.U32 R60, R63.reuse, 0x10, RZ ;  /* 0x000000103f3c7819 */ /* 0x040fe400000006ff */
[----:B------:R-:W-:Y:S02]  /*7110*/  LOP3.LUT R61, R63, 0xffff0000, RZ, 0xc0, !PT ;  /* 0xffff00003f3d7812 */ /* 0x000fe400078ec0ff */
[C---:B------:R-:W-:Y:S01]  /*7120*/  SHF.L.U32 R62, R68.reuse, 0x10, RZ ;  /* 0x00000010443e7819 */ /* 0x040fe200000006ff */
[C---:B------:R-:W-:Y:S01]  /*7130*/  FMUL R4, R47.reuse, R4 ;  /* 0x000000042f047220 */ /* 0x040fe20000400000 */
[----:B------:R-:W-:Y:S01]  /*7140*/  LOP3.LUT R63, R68, 0xffff0000, RZ, 0xc0, !PT ;  /* 0xffff0000443f7812 */ /* 0x000fe200078ec0ff */
[----:B------:R-:W-:Y:S01]  /*7150*/  FMUL R5, R47, R5 ;  /* 0x000000052f057220 */ /* 0x000fe20000400000 */
[----:B---3--:R-:W-:Y:S01]  /*7160*/  SHF.L.U32 R64, R69, 0x10, RZ ;  /* 0x0000001045407819 */ /* 0x008fe200000006ff */
[----:B------:R-:W-:Y:S01]  /*7170*/  FMUL R6, R47, R6 ;  /* 0x000000062f067220 */ /* 0x000fe20000400000 */
[----:B------:R-:W-:Y:S01]  /*7180*/  LOP3.LUT R65, R69, 0xffff0000, RZ, 0xc0, !PT ;  /* 0xffff000045417812 */ /* 0x000fe200078ec0ff */
[----:B------:R-:W-:Y:S01]  /*7190*/  FMUL R7, R47, R7 ;  /* 0x000000072f077220 */ /* 0x000fe20000400000 */
[----:B------:R-:W-:Y:S01]  /*71a0*/  SHF.L.U32 R66, R70, 0x10, RZ ;  /* 0x0000001046427819 */ /* 0x000fe200000006ff */
[----:B------:R-:W-:Y:S01]  /*71b0*/  FFMA R4, R49, R0, R4 ;  /* 0x0000000031047223 */ /* 0x000fe20000000004 */
[C---:B------:R-:W-:Y:S01]  /*71c0*/  SHF.L.U32 R74, R78.reuse, 0x10, RZ ;  /* 0x000000104e4a7819 */ /* 0x040fe200000006ff */
[----:B------:R-:W-:Y:S01]  /*71d0*/  FMUL R8, R47, R8 ;  /* 0x000000082f087220 */ /* 0x000fe20000400000 */
[----:B------:R-:W-:Y:S01]  /*71e0*/  LOP3.LUT R75, R78, 0xffff0000, RZ, 0xc0, !PT ;  /* 0xffff00004e4b7812 */ /* 0x000fe200078ec0ff */
[C---:B------:R-:W-:Y:S01]  /*71f0*/  FFMA R5, R49.reuse, R2, R5 ;  /* 0x0000000231057223 */ /* 0x040fe20000000005 */
[----:B------:R-:W-:Y:S01]  /*7200*/  LOP3.LUT R67, R70, 0xffff0000, RZ, 0xc0, !PT ;  /* 0xffff000046437812 */ /* 0x000fe200078ec0ff */
[C---:B------:R-:W-:Y:S01]  /*7210*/  FFMA R6, R49.reuse, R3, R6 ;  /* 0x0000000331067223 */ /* 0x040fe20000000006 */
[----:B------:R-:W-:Y:S01]  /*7220*/  FFMA R7, R49, R48, R7 ;  /* 0x0000003031077223 */ /* 0x000fe20000000007 */
[----:B------:R-:W-:Y:S01]  /*7230*/  IADD3 R78, PT, PT, R99, UR8, RZ ;  /* 0x00000008634e7c10 */ /* 0x000fe2000fffe0ff */
[----:B------:R-:W-:Y:S01]  /*7240*/  FFMA R8, R49, R50, R8 ;  /* 0x0000003231087223 */ /* 0x000fe20000000008 */
[----:B------:R-:W-:Y:S01]  /*7250*/  F2FP.BF16.F32.PACK_AB R4, R5, R4 ;  /* 0x000000040504723e */ /* 0x000fe200000010ff */
[----:B------:R-:W-:Y:S01]  /*7260*/  FMUL R9, R47, R9 ;  /* 0x000000092f097220 */ /* 0x000fe20000400000 */
[----:B------:R-:W-:Y:S01]  /*7270*/  F2FP.BF16.F32.PACK_AB R5, R7, R6 ;  /* 0x000000060705723e */ /* 0x000fe200000010ff */
[----:B------:R-:W-:Y:S01]  /*7280*/  FMUL R0, R47, R10 ;  /* 0x0000000a2f007220 */ /* 0x000fe20000400000 */
[-C--:B------:R-:W-:Y:S01]  /*7290*/  IADD3 R106, PT, PT, R106, R78.reuse, RZ ;  /* 0x0000004e6a6a7210 */ /* 0x080fe20007ffe0ff */
[----:B------:R-:W-:Y:S01]  /*72a0*/  FFMA R9, R49, R51, R9 ;  /* 0x0000003331097223 */ /* 0x000fe20000000009 */
[----:B------:R-:W-:Y:S01]  /*72b0*/  IADD3 R105, PT, PT, R105, R78, RZ ;  /* 0x0000004e69697210 */ /* 0x000fe20007ffe0ff */
[----:B------:R-:W-:Y:S01]  /*72c0*/  FFMA R0, R49, R52, R0 ;  /* 0x0000003431007223 */ /* 0x000fe20000000000 */
[C---:B------:R-:W-:Y:S01]  /*72d0*/  FMUL R2, R47.reuse, R11 ;  /* 0x0000000b2f027220 */ /* 0x040fe20000400000 */
[----:B------:R-:W-:Y:S01]  /*72e0*/  FMUL R3, R47, R12 ;  /* 0x0000000c2f037220 */ /* 0x000fe20000400000 */
[----:B------:R-:W-:Y:S01]  /*72f0*/  F2FP.BF16.F32.PACK_AB R6, R9, R8 ;  /* 0x000000080906723e */ /* 0x000fe200000010ff */
[----:B------:R-:W-:Y:S01]  /*7300*/  FMUL R10, R47, R13 ;  /* 0x0000000d2f0a7220 */ /* 0x000fe20000400000 */
[C---:B------:R-:W-:Y:S01]  /*7310*/  FFMA R2, R49.reuse, R53, R2 ;  /* 0x0000003531027223 */ /* 0x040fe20000000002 */
[----:B------:R-:W-:Y:S01]  /*7320*/  FFMA R3, R49, R54, R3 ;  /* 0x0000003631037223 */ /* 0x000fe20000000003 */
[----:B------:R-:W-:Y:S01]  /*7330*/  FMUL R11, R47, R14 ;  /* 0x0000000e2f0b7220 */ /* 0x000fe20000400000 */
[----:B------:R-:W-:Y:S01]  /*7340*/  FFMA R10, R49, R55, R10 ;  /* 0x00000037310a7223 */ /* 0x000fe2000000000a */
[C---:B------:R-:W-:Y:S01]  /*7350*/  FMUL R15, R47.reuse, R15 ;  /* 0x0000000f2f0f7220 */ /* 0x040fe20000400000 */
[C---:B------:R-:W-:Y:S01]  /*7360*/  FMUL R12, R47.reuse, R16 ;  /* 0x000000102f0c7220 */ /* 0x040fe20000400000 */
[----:B------:R-:W-:Y:S01]  /*7370*/  FMUL R13, R47, R17 ;  /* 0x000000112f0d7220 */ /* 0x000fe20000400000 */
[----:B------:R-:W-:Y:S01]  /*7380*/  FFMA R11, R49, R56, R11 ;  /* 0x00000038310b7223 */ /* 0x000fe2000000000b */
[----:B------:R-:W-:Y:S01]  /*7390*/  FMUL R14, R47, R18 ;  /* 0x000000122f0e7220 */ /* 0x000fe20000400000 */
[----:B------:R-:W-:Y:S01]  /*73a0*/  FFMA R15, R49, R57, R15 ;  /* 0x00000039310f7223 */ /* 0x000fe2000000000f */
[----:B------:R-:W-:Y:S01]  /*73b0*/  FMUL R19, R47, R19 ;  /* 0x000000132f137220 */ /* 0x000fe20000400000 */
[----:B------:R-:W-:Y:S01]  /*73c0*/  F2FP.BF16.F32.PACK_AB R7, R2, R0 ;  /* 0x000000000207723e */ /* 0x000fe200000010ff */
[----:B------:R-:W-:Y:S01]  /*73d0*/  FFMA R12, R49, R58, R12 ;  /* 0x0000003a310c7223 */ /* 0x000fe2000000000c */
[----:B------:R-:W-:Y:S01]  /*73e0*/  FMUL R16, R47, R20 ;  /* 0x000000142f107220 */ /* 0x000fe20000400000 */
[----:B------:R-:W-:Y:S01]  /*73f0*/  FFMA R13, R49, R59, R13 ;  /* 0x0000003b310d7223 */ /* 0x000fe2000000000d */
[----:B------:R-:W-:Y:S01]  /*7400*/  FMUL R17, R47, R21 ;  /* 0x000000152f117220 */ /* 0x000fe20000400000 */
[----:B------:R1:W-:Y:S01]  /*7410*/  STS.128 [R99+UR8], R4 ;  /* 0x0000000463007988 */ /* 0x0003e20008000c08 */
[----:B------:R-:W-:Y:S01]  /*7420*/  SHF.L.U32 R68, R71, 0x10, RZ ;  /* 0x0000001047447819 */ /* 0x000fe200000006ff */
[----:B------:R-:W-:Y:S01]  /*7430*/  FFMA R14, R49, R60, R14 ;  /* 0x0000003c310e7223 */ /* 0x000fe2000000000e */
[----:B------:R-:W-:Y:S01]  /*7440*/  LOP3.LUT R69, R71, 0xffff0000, RZ, 0xc0, !PT ;  /* 0xffff000047457812 */ /* 0x000fe200078ec0ff */
[----:B------:R-:W-:Y:S01]  /*7450*/  FMUL R18, R47, R22 ;  /* 0x000000162f127220 */ /* 0x000fe20000400000 */
[----:B------:R-:W-:Y:S01]  /*7460*/  SHF.L.U32 R70, R76, 0x10, RZ ;  /* 0x000000104c467819 */ /* 0x000fe200000006ff */
[----:B------:R-:W-:Y:S01]  /*7470*/  FFMA R19, R49, R61, R19 ;  /* 0x0000003d31137223 */ /* 0x000fe20000000013 */
[----:B------:R-:W-:Y:S01]  /*7480*/  FMUL R23, R47, R23 ;  /* 0x000000172f177220 */ /* 0x000fe20000400000 */
[----:B------:R-:W-:Y:S01]  /*7490*/  FFMA R16, R49, R62, R16 ;  /* 0x0000003e31107223 */ /* 0x000fe20000000010 */
[----:B------:R-:W-:Y:S01]  /*74a0*/  FMUL R20, R47, R24 ;  /* 0x000000182f147220 */ /* 0x000fe20000400000 */
[----:B------:R-:W-:Y:S01]  /*74b0*/  FFMA R17, R49, R63, R17 ;  /* 0x0000003f31117223 */ /* 0x000fe20000000011 */
[----:B------:R-:W-:Y:S01]  /*74c0*/  FMUL R21, R47, R25 ;  /* 0x000000192f157220 */ /* 0x000fe20000400000 */
[----:B------:R-:W-:Y:S01]  /*74d0*/  FFMA R18, R49, R64, R18 ;  /* 0x0000004031127223 */ /* 0x000fe20000000012 */
[----:B------:R-:W-:Y:S01]  /*74e0*/  FMUL R22, R47, R26 ;  /* 0x0000001a2f167220 */ /* 0x000fe20000400000 */
[----:B------:R-:W-:Y:S01]  /*74f0*/  F2FP.BF16.F32.PACK_AB R8, R10, R3 ;  /* 0x000000030a08723e */ /* 0x000fe200000010ff */
[----:B------:R-:W-:Y:S01]  /*7500*/  FFMA R23, R49, R65, R23 ;  /* 0x0000004131177223 */ /* 0x000fe20000000017 */
[----:B------:R-:W-:Y:S01]  /*7510*/  F2FP.BF16.F32.PACK_AB R9, R15, R11 ;  /* 0x0000000b0f09723e */ /* 0x000fe200000010ff */
[----:B------:R-:W-:Y:S01]  /*7520*/  FMUL R27, R47, R27 ;  /* 0x0000001b2f1b7220 */ /* 0x000fe20000400000 */
[----:B------:R-:W-:Y:S01]  /*7530*/  F2FP.BF16.F32.PACK_AB R10, R13, R12 ;  /* 0x0000000c0d0a723e */ /* 0x000fe200000010ff */
[----:B------:R-:W-:Y:S01]  /*7540*/  FFMA R20, R49, R66, R20 ;  /* 0x0000004231147223 */ /* 0x000fe20000000014 */
[----:B------:R-:W-:Y:S01]  /*7550*/  F2FP.BF16.F32.PACK_AB R11, R19, R14 ;  /* 0x0000000e130b723e */ /* 0x000fe200000010ff */
[----:B------:R-:W-:Y:S01]  /*7560*/  FMUL R24, R47, R28 ;  /* 0x0000001c2f187220 */ /* 0x000fe20000400000 */
[----:B------:R-:W-:Y:S01]  /*7570*/  LOP3.LUT R71, R76, 0xffff0000, RZ, 0xc0, !PT ;  /* 0xffff00004c477812 */ /* 0x000fe200078ec0ff */
[----:B------:R-:W-:Y:S01]  /*7580*/  FFMA R21, R49, R67, R21 ;  /* 0x0000004331157223 */ /* 0x000fe20000000015 */
[----:B------:R-:W-:Y:S01]  /*7590*/  SHF.L.U32 R72, R77, 0x10, RZ ;  /* 0x000000104d487819 */ /* 0x000fe200000006ff */
[----:B------:R1:W-:Y:S01]  /*75a0*/  STS.128 [R106+0x10], R8 ;  /* 0x000010086a007388 */ /* 0x0003e20000000c00 */
[----:B------:R-:W-:Y:S01]  /*75b0*/  FMUL R25, R47, R29 ;  /* 0x0000001d2f197220 */ /* 0x000fe20000400000 */
[----:B------:R-:W-:Y:S01]  /*75c0*/  FFMA R22, R49, R68, R22 ;  /* 0x0000004431167223 */ /* 0x000fe20000000016 */
[----:B------:R-:W-:Y:S01]  /*75d0*/  LOP3.LUT R73, R77, 0xffff0000, RZ, 0xc0, !PT ;  /* 0xffff00004d497812 */ /* 0x000fe200078ec0ff */
[----:B------:R-:W-:Y:S01]  /*75e0*/  FMUL R26, R47, R30 ;  /* 0x0000001e2f1a7220 */ /* 0x000fe20000400000 */
[----:B------:R-:W-:Y:S01]  /*75f0*/  FFMA R27, R49, R69, R27 ;  /* 0x00000045311b7223 */ /* 0x000fe2000000001b */
[----:B------:R-:W-:Y:S01]  /*7600*/  FMUL R31, R47, R31 ;  /* 0x0000001f2f1f7220 */ /* 0x000fe20000400000 */
[----:B------:R-:W-:Y:S01]  /*7610*/  FFMA R24, R49, R70, R24 ;  /* 0x0000004631187223 */ /* 0x000fe20000000018 */
[----:B------:R-:W-:Y:S01]  /*7620*/  FMUL R28, R47, R32 ;  /* 0x000000202f1c7220 */ /* 0x000fe20000400000 */
[----:B------:R-:W-:Y:S01]  /*7630*/  FFMA R25, R49, R71, R25 ;  /* 0x0000004731197223 */ /* 0x000fe20000000019 */
[----:B------:R-:W-:Y:S01]  /*7640*/  SHF.L.U32 R76, R79, 0x10, RZ ;  /* 0x000000104f4c7819 */ /* 0x000fe200000006ff */
[----:B------:R-:W-:Y:S01]  /*7650*/  FMUL R29, R47, R33 ;  /* 0x000000212f1d7220 */ /* 0x000fe20000400000 */
[----:B------:R-:W-:Y:S01]  /*7660*/  F2FP.BF16.F32.PACK_AB R16, R17, R16 ;  /* 0x000000101110723e */ /* 0x000fe200000010ff */
[----:B------:R-:W-:Y:S01]  /*7670*/  FFMA R26, R49, R72, R26 ;  /* 0x00000048311a7223 */ /* 0x000fe2000000001a */
[----:B------:R-:W-:Y:S01]  /*7680*/  LOP3.LUT R77, R79, 0xffff0000, RZ, 0xc0, !PT ;  /* 0xffff00004f4d7812 */ /* 0x000fe200078ec0ff */
[----:B------:R-:W-:Y:S01]  /*7690*/  FMUL R30, R47, R34 ;  /* 0x000000222f1e7220 */ /* 0x000fe20000400000 */
[----:B------:R-:W-:Y:S01]  /*76a0*/  F2FP.BF16.F32.PACK_AB R17, R23, R18 ;  /* 0x000000121711723e */ /* 0x000fe200000010ff */
[----:B------:R-:W-:Y:S01]  /*76b0*/  FFMA R31, R49, R73, R31 ;  /* 0x00000049311f7223 */ /* 0x000fe2000000001f */
[----:B------:R-:W-:Y:S01]  /*76c0*/  FMUL R35, R47, R35 ;  /* 0x000000232f237220 */ /* 0x000fe20000400000 */
[----:B------:R-:W-:Y:S01]  /*76d0*/  F2FP.BF16.F32.PACK_AB R18, R21, R20 ;  /* 0x000000141512723e */ /* 0x000fe200000010ff */
[----:B------:R-:W-:Y:S01]  /*76e0*/  FFMA R28, R49, R74, R28 ;  /* 0x0000004a311c7223 */ /* 0x000fe2000000001c */
[----:B------:R-:W-:Y:S01]  /*76f0*/  F2FP.BF16.F32.PACK_AB R19, R27, R22 ;  /* 0x000000161b13723e */ /* 0x000fe200000010ff */
[C---:B------:R-:W-:Y:S01]  /*7700*/  FFMA R29, R49.reuse, R75, R29 ;  /* 0x0000004b311d7223 */ /* 0x040fe2000000001d */
[C---:B------:R-:W-:Y:S01]  /*7710*/  FFMA R30, R49.reuse, R76, R30 ;  /* 0x0000004c311e7223 */ /* 0x040fe2000000001e */
[----:B------:R-:W-:Y:S01]  /*7720*/  FFMA R35, R49, R77, R35 ;  /* 0x0000004d31237223 */ /* 0x000fe20000000023 */
[----:B------:R-:W-:Y:S01]  /*7730*/  F2FP.BF16.F32.PACK_AB R24, R25, R24 ;  /* 0x000000181918723e */ /* 0x000fe200000010ff */
[----:B------:R1:W-:Y:S01]  /*7740*/  STS.128 [R105+0x20], R16 ;  /* 0x0000201069007388 */ /* 0x0003e20000000c00 */
[----:B------:R-:W-:Y:S02]  /*7750*/  F2FP.BF16.F32.PACK_AB R25, R31, R26 ;  /* 0x0000001a1f19723e */ /* 0x000fe400000010ff */
[----:B------:R-:W-:Y:S02]  /*7760*/  F2FP.BF16.F32.PACK_AB R26, R29, R28 ;  /* 0x0000001c1d1a723e */ /* 0x000fe400000010ff */
[----:B------:R-:W-:Y:S02]  /*7770*/  F2FP.BF16.F32.PACK_AB R27, R35, R30 ;  /* 0x0000001e231b723e */ /* 0x000fe400000010ff */
[----:B------:R-:W-:Y:S05]  /*7780*/  IADD3 R0, PT, PT, R98, R106, RZ ;  /* 0x0000006a62007210 */ /* 0x000fea0007ffe0ff */
        /* <DEDUP_REMOVED lines=9> */
[----:B------:R-:W-:Y:S02]  /*7820*/  UIADD3 UR10, UP0, UPT, UR54, 0x680, URZ ;  /* 0x00000680360a7890 */ /* 0x000fe4000ff1e0ff */
[----:B------:R-:W-:Y:S02]  /*7830*/  UIADD3 UR5, UPT, UPT, UR41, 0x20, URZ ;  /* 0x0000002029057890 */ /* 0x000fe4000fffe0ff */
[----:B------:R-:W-:Y:S02]  /*7840*/  UIADD3 UR4, UPT, UPT, UR48, 0x200, UR8 ;  /* 0x0000020030047890 */ /* 0x000fe4000fffe008 */
[----:B------:R-:W-:Y:S01]  /*7850*/  UIADD3.X UR11, UPT, UPT, URZ, UR55, URZ, UP0, !UPT ;  /* 0x00000037ff0b7290 */ /* 0x000fe200087fe4ff */
[----:B------:R-:W-:Y:S01]  /*7860*/  UMOV UR6, UR42 ;  /* 0x0000002a00067c82 */ /* 0x000fe20008000000 */
[----:B------:R-:W-:Y:S07]  /*7870*/  UMOV UR7, UR36 ;  /* 0x0000002400077c82 */ /* 0x000fee0008000000 */
[----:B------:R2:W-:Y:S02]  /*7880*/  UTMASTG.3D [UR4], [UR10] ;  /* 0x000000040a0073b5 */ /* 0x0005e40008010000 */
[----:B--2---:R0:W-:Y:S02]  /*7890*/  UTMACMDFLUSH ;  /* 0x00000000000079b7 */ /* 0x0041e40000000000 */
.L_x_119:
[----:B------:R-:W-:Y:S05]  /*78a0*/  BSYNC.RECONVERGENT B0 ;  /* 0x0000000000007941 */ /* 0x000fea0003800200 */
.L_x_118:
[----:B------:R-:W-:Y:S01]  /*78b0*/  UIADD3 UR43, UPT, UPT, UR43, 0x1, URZ ;  /* 0x000000012b2b7890 */ /* 0x000fe2000fffe0ff */
[----:B------:R-:W-:Y:S03]  /*78c0*/  BSSY.RECONVERGENT B0, `(.L_x_120) ;  /* 0x0000008000007945 */ /* 0x000fe60003800200 */
[----:B------:R-:W-:Y:S04]  /*78d0*/  UISETP.NE.AND UP0, UPT, UR43, 0x3, UPT ;  /* 0x000000032b00788c */ /* 0x000fe8000bf05270 */
[----:B------:R-:W-:Y:S02]  /*78e0*/  UISETP.EQ.XOR UP1, UPT, UR40, 0x3, !UP0 ;  /* 0x000000032800788c */ /* 0x000fe4000c722a70 */
[----:B------:R-:W-:Y:S02]  /*78f0*/  USEL UR56, UR43, URZ, UP0 ;  /* 0x000000ff2b387287 */ /* 0x000fe40008000000 */
[----:B------:R-:W-:Y:S04]  /*7900*/  USEL UR4, URZ, 0x1, !UP1 ;  /* 0x00000001ff047887 */ /* 0x000fe8000c800000 */
[----:B------:R-:W-:Y:S01]  /*7910*/  ULOP3.LUT UR51, UR51, UR4, URZ, 0x3c, !UPT ;  /* 0x0000000433337292 */ /* 0x000fe2000f8e3cff */
[----:B------:R-:W-:Y:S11]  /*7920*/  @P0 BRA `(.L_x_121) ;  /* 0x0000000000040947 */ /* 0x000ff60003800000 */
[----:B------:R-:W-:Y:S04]  /*7930*/  DEPBAR.LE SB0, 0x1 ;  /* 0x000080400000791a */ /* 0x000fe80000000000 */
.L_x_121:
[----:B------:R-:W-:Y:S05]  /*7940*/  BSYNC.RECONVERGENT B0 ;  /* 0x0000000000007941 */ /* 0x000fea0003800200 */
.L_x_120:
[----:B------:R-:W-:Y:S01]  /*7950*/  BAR.SYNC.DEFER_BLOCKING 0x1, 0x80 ;  /* 0x0042000000007b1d */ /* 0x000fe20000010000 */
[----:B------:R-:W-:Y:S01]  /*7960*/  UISETP.NE.AND UP0, UPT, UR50, -0x2, UPT ;  /* 0xfffffffe3200788c */ /* 0x000fe2000bf05270 */
[----:B------:R-:W-:Y:S08]  /*7970*/  IADD3 R45, PT, PT, R45, 0x1, RZ ;  /* 0x000000012d2d7810 */ /* 0x000ff00007ffe0ff */
[----:B------:R-:W-:Y:S05]  /*7980*/  BRA.U !UP0, `(.L_x_122) ;  /* 0x0000000108287547 */ /* 0x000fea000b800000 */
[----:B------:R-:W-:Y:S01]  /*7990*/  ISETP.NE.AND P0, PT, R104, RZ, PT ;  /* 0x000000ff6800720c */ /* 0x000fe20003f05270 */
[----:B------:R-:W-:Y:S01]  /*79a0*/  IMAD.U32 R2, RZ, RZ, UR49 ;  /* 0x00000031ff027e24 */ /* 0x000fe2000f8e00ff */
[----:B------:R-:W-:Y:S01]  /*79b0*/  UIADD3 UR49, UPT, UPT, UR49, 0x1, URZ ;  /* 0x0000000131317890 */ /* 0x000fe2000fffe0ff */
[----:B-1----:R-:W-:Y:S03]  /*79c0*/  IMAD.U32 R0, RZ, RZ, UR37 ;  /* 0x00000025ff007e24 */ /* 0x002fe6000f8e00ff */
[----:B------:R-:W-:Y:S04]  /*79d0*/  UISETP.NE.AND UP0, UPT, UR49, 0x3, UPT ;  /* 0x000000033100788c */ /* 0x000fe8000bf05270 */
[----:B------:R-:W-:Y:S03]  /*79e0*/  USEL UR49, UR49, URZ, UP0 ;  /* 0x000000ff31317287 */ /* 0x000fe60008000000 */
[----:B------:R-:W-:Y:S05]  /*79f0*/  @P0 LEA R2, R2, UR48, 0x3 ;  /* 0x0000003002020c11 */ /* 0x000fea000f8e18ff */
[----:B------:R-:W-:Y:S05]  /*7a00*/  @P0 VIADD R2, R2, 0x118 ;  /* 0x0000011802020836 */ /* 0x000fea0000000000 */
[----:B------:R-:W-:Y:S04]  /*7a10*/  @P0 PRMT R0, R0, 0x654, R2 ;  /* 0x0000065400000816 */ /* 0x000fe80000000002 */
[----:B------:R2:W-:Y:S03]  /*7a20*/  @P0 SYNCS.ARRIVE.TRANS64.RED.A1T0 RZ, [R0+URZ], RZ ;  /* 0x000000ff00ff09a7 */ /* 0x0005e600081004ff */
.L_x_122:
[----:B------:R-:W-:Y:S01]  /*7a30*/  ISETP.NE.AND P2, PT, R101, RZ, PT ;  /* 0x000000ff6500720c */ /* 0x000fe20003f45270 */
[----:B------:R-:W-:Y:S01]  /*7a40*/  UIADD3 UR50, UPT, UPT, UR50, 0x2, URZ ;  /* 0x0000000232327890 */ /* 0x000fe2000fffe0ff */
[----:B------:R-:W-:Y:S01]  /*7a50*/  ISETP.NE.AND P0, PT, R103, 0x2, PT ;  /* 0x000000026700780c */ /* 0x000fe20003f05270 */
[----:B------:R-:W-:Y:S01]  /*7a60*/  IMAD.IADD R14, R43, 0x1, R86 ;  /* 0x000000012b0e7824 */ /* 0x000fe200078e0256 */
[----:B------:R-:W-:Y:S01]  /*7a70*/  ISETP.NE.AND P1, PT, R45, 0x4, PT ;  /* 0x000000042d00780c */ /* 0x000fe20003f25270 */
[----:B------:R-:W-:Y:S01]  /*7a80*/  IMAD.IADD R15, R44, 0x1, R87 ;  /* 0x000000012c0f7824 */ /* 0x000fe200078e0257 */
[----:B------:R-:W-:Y:S02]  /*7a90*/  SEL R2, RZ, 0x1, P0 ;  /* 0x00000001ff027807 */ /* 0x000fe40000000000 */
[----:B-12---:R-:W-:Y:S02]  /*7aa0*/  SEL R0, RZ, 0x1, P1 ;  /* 0x00000001ff007807 */ /* 0x006fe40000800000 */
[----:B------:R-:W-:Y:S02]  /*7ab0*/  LOP3.LUT R96, R96, R2, RZ, 0x3c, !PT ;  /* 0x0000000260607212 */ /* 0x000fe400078e3cff */
[----:B------:R-:W-:Y:S02]  /*7ac0*/  LOP3.LUT R97, R97, R0, RZ, 0x3c, !PT ;  /* 0x0000000061617212 */ /* 0x000fe400078e3cff */
[----:B------:R-:W-:Y:S02]  /*7ad0*/  @P2 R2UR UR36, R95 ;  /* 0x000000005f2422ca */ /* 0x000fe400000e0000 */
[----:B------:R-:W-:Y:S02]  /*7ae0*/  SEL R103, R103, RZ, P0 ;  /* 0x000000ff67677207 */ /* 0x000fe40000000000 */
[----:B------:R-:W-:Y:S01]  /*7af0*/  SEL R45, R45, RZ, P1 ;  /* 0x000000ff2d2d7207 */ /* 0x000fe20000800000 */
[----:B------:R-:W-:Y:S10]  /*7b00*/  @P2 BRA `(.L_x_123) ;  /* 0xffffffd800042947 */ /* 0x000ff4000383ffff */
[----:B------:R-:W-:-:S09]  /*7b10*/  UISETP.NE.AND UP0, UPT, UR53, URZ, UPT ;  /* 0x000000ff3500728c */ /* 0x000fd2000bf05270 */
[----:B------:R-:W-:Y:S05]  /*7b20*/  BRA.U !UP0, `(.L_x_124) ;  /* 0x0000000108487547 */ /* 0x000fea000b800000 */
[----:B------:R-:W1:Y:S02]  /*7b30*/  LDCU.64 UR4, c[0x0][0x890] ;  /* 0x00011200ff0477ac */ /* 0x000e640008000a00 */
[----:B-1----:R-:W-:-:S04]  /*7b40*/  UISETP.NE.U32.AND UP0, UPT, UR4, URZ, UPT ;  /* 0x000000ff0400728c */ /* 0x002fc8000bf05070 */
[----:B------:R-:W-:-:S09]  /*7b50*/  UISETP.NE.AND.EX UP0, UPT, UR5, URZ, UPT, UP0 ;  /* 0x000000ff0500728c */ /* 0x000fd2000bf05300 */
[----:B------:R-:W-:Y:S05]  /*7b60*/  BRA.U UP0, `(.L_x_125) ;  /* 0x00000001000c7547 */ /* 0x000fea000b800000 */
[----:B------:R-:W-:-:S13]  /*7b70*/  FSETP.NEU.AND P0, PT, R49, RZ, PT ;  /* 0x000000ff3100720b */ /* 0x000fda0003f0d000 */
[----:B------:R-:W-:Y:S05]  /*7b80*/  @!P0 EXIT ;  /* 0x000000000000894d */ /* 0x000fea0003800000 */
[----:B------:R-:W-:Y:S05]  /*7b90*/  BRA `(.L_x_124) ;  /* 0x00000000002c7947 */ /* 0x000fea0003800000 */
.L_x_125:
[----:B------:R-:W-:Y:S01]  /*7ba0*/  ISETP.NE.AND P0, PT, R102, RZ, PT ;  /* 0x000000ff6600720c */ /* 0x000fe20003f05270 */
[----:B------:R-:W-:-:S12]  /*7bb0*/  BSSY.RECONVERGENT B0, `(.L_x_124) ;  /* 0x0000009000007945 */ /* 0x000fd80003800200 */
[----:B------:R-:W-:Y:S05]  /*7bc0*/  @P0 BRA `(.L_x_126) ;  /* 0x0000000000140947 */ /* 0x000fea0003800000 */
[----:B------:R-:W1:Y:S02]  /*7bd0*/  LDCU.64 UR4, c[0x0][0x888] ;  /* 0x00011100ff0477ac */ /* 0x000e640008000a00 */
[----:B-1----:R-:W-:-:S04]  /*7be0*/  ISETP.NE.U32.AND P0, PT, RZ, UR4, PT ;  /* 0x00000004ff007c0c */ /* 0x002fc8000bf05070 */
[----:B------:R-:W-:-:S13]  /*7bf0*/  ISETP.NE.AND.EX P0, PT, RZ, UR5, PT, P0 ;  /* 0x00000005ff007c0c */ /* 0x000fda000bf05300 */
[----:B------:R-:W-:Y:S05]  /*7c00*/  @!P0 EXIT ;  /* 0x000000000000894d */ /* 0x000fea0003800000 */
[----:B------:R-:W-:Y:S05]  /*7c10*/  BRA `(.L_x_127) ;  /* 0x0000000000087947 */ /* 0x000fea0003800000 */
.L_x_126:
[----:B------:R-:W-:-:S13]  /*7c20*/  FSETP.NEU.AND P0, PT, R49, RZ, PT ;  /* 0x000000ff3100720b */ /* 0x000fda0003f0d000 */
[----:B------:R-:W-:Y:S05]  /*7c30*/  @!P0 EXIT ;  /* 0x000000000000894d */ /* 0x000fea0003800000 */
.L_x_127:
[----:B------:R-:W-:Y:S05]  /*7c40*/  BSYNC.RECONVERGENT B0 ;  /* 0x0000000000007941 */ /* 0x000fea0003800200 */
.L_x_124:
[----:B------:R-:W-:Y:S01]  /*7c50*/  ULEA UR4, UR49, UR48, 0x3 ;  /* 0x0000003031047291 */ /* 0x000fe2000f8e18ff */
[----:B------:R-:W-:-:S04]  /*7c60*/  DEPBAR.LE SB0, 0x0 ;  /* 0x000080000000791a */ /* 0x000fc80000000000 */
[----:B------:R-:W-:-:S04]  /*7c70*/  UIADD3 UR4, UPT, UPT, UR4, 0x118, URZ ;  /* 0x0000011804047890 */ /* 0x000fc8000fffe0ff */
[----:B------:R-:W-:-:S09]  /*7c80*/  UPRMT UR4, UR37, 0x654, UR4 ;  /* 0x0000065425047896 */ /* 0x000fd20008000004 */
[----:B------:R-:W-:Y:S01]  /*7c90*/  SYNCS.ARRIVE.TRANS64.RED.A1T0 RZ, [UR4], RZ ;  /* 0x000000ffffff79a7 */ /* 0x000fe20008100404 */
[----:B------:R-:W-:Y:S05]  /*7ca0*/  EXIT ;  /* 0x000000000000794d */ /* 0x000fea0003800000 */
.L_x_20:
[----:B--2---:R2:W1:Y:S02]  /*7cb0*/  SYNCS.PHASECHK.TRANS64.TRYWAIT P0, [R2+URZ+0x1b0], R3 ;  /* 0x0001b003020075a7 */ /* 0x00446400080011ff */
[----:B-1----:R-:W-:Y:S05]  /*7cc0*/  @!P0 NANOSLEEP.SYNCS 0x989680 ;  /* 0x009896800000895d */ /* 0x002fea0003900000 */
[----:B------:R-:W1:Y:S02]  /*7cd0*/  @!P0 SYNCS.PHASECHK.TRANS64 P0, [R2+URZ+0x1b0], R3 ;  /* 0x0001b003020085a7 */ /* 0x000e6400080010ff */
[----:B-1----:R-:W-:Y:S05]  /*7ce0*/  @!P0 BRA `(.L_x_20) ;  /* 0xfffffffc00f08947 */ /* 0x002fea000383ffff */
[----:B------:R-:W-:Y:S05]  /*7cf0*/  BRA `(.L_x_128) ;  /* 0xffffff98009c7947 */ /* 0x000fea000383ffff */
.L_x_23:
[----:B-1----:R-:W-:-:S07]  /*7d00*/  MOV R2, UR33 ;  /* 0x0000002100027c02 */ /* 0x002fce0008000f00 */
.L_x_129:
[----:B-1----:R1:W2:Y:S02]  /*7d10*/  SYNCS.PHASECHK.TRANS64.TRYWAIT P0, [R2+URZ+0x80], R4 ;  /* 0x00008004020075a7 */ /* 0x0022a400080011ff */
[----:B--2---:R-:W-:Y:S05]  /*7d20*/  @!P0 NANOSLEEP.SYNCS 0x989680 ;  /* 0x009896800000895d */ /* 0x004fea0003900000 */
[----:B------:R-:W2:Y:S02]  /*7d30*/  @!P0 SYNCS.PHASECHK.TRANS64 P0, [R2+URZ+0x80], R4 ;  /* 0x00008004020085a7 */ /* 0x000ea400080010ff */
[----:B--2---:R-:W-:Y:S05]  /*7d40*/  @!P0 BRA `(.L_x_129) ;  /* 0xfffffffc00f08947 */ /* 0x004fea000383ffff */
[----:B------:R-:W-:Y:S05]  /*7d50*/  BRA `(.L_x_22) ;  /* 0xffffff9800f07947 */ /* 0x000fea000383ffff */
.L_x_29:
[----:B-1----:R-:W-:-:S07]  /*7d60*/  MOV R2, UR25 ;  /* 0x0000001900027c02 */ /* 0x002fce0008000f00 */
.L_x_130:
[----:B-1----:R1:W2:Y:S02]  /*7d70*/  SYNCS.PHASECHK.TRANS64.TRYWAIT P0, [R2+URZ+0x80], R4 ;  /* 0x00008004020075a7 */ /* 0x0022a400080011ff */
[----:B--2---:R-:W-:Y:S05]  /*7d80*/  @!P0 NANOSLEEP.SYNCS 0x989680 ;  /* 0x009896800000895d */ /* 0x004fea0003900000 */
[----:B------:R-:W2:Y:S02]  /*7d90*/  @!P0 SYNCS.PHASECHK.TRANS64 P0, [R2+URZ+0x80], R4 ;  /* 0x00008004020085a7 */ /* 0x000ea400080010ff */
[----:B--2---:R-:W-:Y:S05]  /*7da0*/  @!P0 BRA `(.L_x_130) ;  /* 0xfffffffc00f08947 */ /* 0x004fea000383ffff */
[----:B------:R-:W-:Y:S05]  /*7db0*/  BRA `(.L_x_28) ;  /* 0xffffff9c00b07947 */ /* 0x000fea000383ffff */
.L_x_33:
[----:B-1----:R1:W2:Y:S02]  /*7dc0*/  SYNCS.PHASECHK.TRANS64.TRYWAIT P0, [R2+URZ+0x140], R3 ;  /* 0x00014003020075a7 */ /* 0x0022a400080011ff */
[----:B--2---:R-:W-:Y:S05]  /*7dd0*/  @!P0 NANOSLEEP.SYNCS 0x989680 ;  /* 0x009896800000895d */ /* 0x004fea0003900000 */
[----:B------:R-:W2:Y:S02]  /*7de0*/  @!P0 SYNCS.PHASECHK.TRANS64 P0, [R2+URZ+0x140], R3 ;  /* 0x00014003020085a7 */ /* 0x000ea400080010ff */
[----:B--2---:R-:W-:Y:S05]  /*7df0*/  @!P0 BRA `(.L_x_33) ;  /* 0xfffffffc00f08947 */ /* 0x004fea000383ffff */
[----:B------:R-:W-:Y:S05]  /*7e00*/  BRA `(.L_x_131) ;  /* 0xffffffa000547947 */ /* 0x000fea000383ffff */
.L_x_37:
[----:B----4-:R-:W-:-:S07]  /*7e10*/  MOV R0, UR5 ;  /* 0x0000000500007c02 */ /* 0x010fce0008000f00 */
.L_x_132:
[----:B-1----:R1:W2:Y:S02]  /*7e20*/  SYNCS.PHASECHK.TRANS64.TRYWAIT P0, [R0+URZ], R2 ;  /* 0x00000002000075a7 */ /* 0x0022a400080011ff */
[----:B--2---:R-:W-:Y:S05]  /*7e30*/  @!P0 NANOSLEEP.SYNCS 0x989680 ;  /* 0x009896800000895d */ /* 0x004fea0003900000 */
[----:B------:R-:W2:Y:S02]  /*7e40*/  @!P0 SYNCS.PHASECHK.TRANS64 P0, [R0+URZ], R2 ;  /* 0x00000002000085a7 */ /* 0x000ea400080010ff */
[----:B--2---:R-:W-:Y:S05]  /*7e50*/  @!P0 BRA `(.L_x_132) ;  /* 0xfffffffc00f08947 */ /* 0x004fea000383ffff */
[----:B------:R-:W-:Y:S05]  /*7e60*/  BRA `(.L_x_133) ;  /* 0xffffffa400c47947 */ /* 0x000fea000383ffff */
.L_x_38:
[----:B----4-:R-:W-:-:S07]  /*7e70*/  MOV R0, UR5 ;  /* 0x0000000500007c02 */ /* 0x010fce0008000f00 */
.L_x_134:
[----:B-1----:R1:W2:Y:S02]  /*7e80*/  SYNCS.PHASECHK.TRANS64.TRYWAIT P0, [R0+URZ], R3 ;  /* 0x00000003000075a7 */ /* 0x0022a400080011ff */
[----:B--2---:R-:W-:Y:S05]  /*7e90*/  @!P0 NANOSLEEP.SYNCS 0x989680 ;  /* 0x009896800000895d */ /* 0x004fea0003900000 */
[----:B------:R-:W2:Y:S02]  /*7ea0*/  @!P0 SYNCS.PHASECHK.TRANS64 P0, [R0+URZ], R3 ;  /* 0x00000003000085a7 */ /* 0x000ea400080010ff */
[----:B--2---:R-:W-:Y:S05]  /*7eb0*/  @!P0 BRA `(.L_x_134) ;  /* 0xfffffffc00f08947 */ /* 0x004fea000383ffff */
[----:B------:R-:W-:Y:S05]  /*7ec0*/  BRA `(.L_x_135) ;  /* 0xffffffa400d07947 */ /* 0x000fea000383ffff */
.L_x_39:
[----:B----4-:R-:W-:-:S07]  /*7ed0*/  MOV R0, UR5 ;  /* 0x0000000500007c02 */ /* 0x010fce0008000f00 */
.L_x_136:
[----:B-1----:R1:W2:Y:S02]  /*7ee0*/  SYNCS.PHASECHK.TRANS64.TRYWAIT P0, [R0+URZ], R3 ;  /* 0x00000003000075a7 */ /* 0x0022a400080011ff */
[----:B--2---:R-:W-:Y:S05]  /*7ef0*/  @!P0 NANOSLEEP.SYNCS 0x989680 ;  /* 0x009896800000895d */ /* 0x004fea0003900000 */
[----:B------:R-:W2:Y:S02]  /*7f00*/  @!P0 SYNCS.PHASECHK.TRANS64 P0, [R0+URZ], R3 ;  /* 0x00000003000085a7 */ /* 0x000ea400080010ff */
[----:B--2---:R-:W-:Y:S05]  /*7f10*/  @!P0 BRA `(.L_x_136) ;  /* 0xfffffffc00f08947 */ /* 0x004fea000383ffff */
[----:B------:R-:W-:Y:S05]  /*7f20*/  BRA `(.L_x_137) ;  /* 0xffffffa400dc7947 */ /* 0x000fea000383ffff */
.L_x_40:
[----:B----4-:R-:W-:-:S07]  /*7f30*/  MOV R0, UR5 ;  /* 0x0000000500007c02 */ /* 0x010fce0008000f00 */
.L_x_138:
[----:B-1----:R1:W2:Y:S02]  /*7f40*/  SYNCS.PHASECHK.TRANS64.TRYWAIT P0, [R0+URZ], R3 ;  /* 0x00000003000075a7 */ /* 0x0022a400080011ff */
[----:B--2---:R-:W-:Y:S05]  /*7f50*/  @!P0 NANOSLEEP.SYNCS 0x989680 ;  /* 0x009896800000895d */ /* 0x004fea0003900000 */
[----:B------:R-:W2:Y:S02]  /*7f60*/  @!P0 SYNCS.PHASECHK.TRANS64 P0, [R0+URZ], R3 ;  /* 0x00000003000085a7 */ /* 0x000ea400080010ff */
[----:B--2---:R-:W-:Y:S05]  /*7f70*/  @!P0 BRA `(.L_x_138) ;  /* 0xfffffffc00f08947 */ /* 0x004fea000383ffff */
[----:B------:R-:W-:Y:S05]  /*7f80*/  BRA `(.L_x_139) ;  /* 0xffffffa400e87947 */ /* 0x000fea000383ffff */
.L_x_41:
[----:B----4-:R-:W-:-:S07]  /*7f90*/  MOV R0, UR5 ;  /* 0x0000000500007c02 */ /* 0x010fce0008000f00 */
.L_x_140:
[----:B-1----:R1:W2:Y:S02]  /*7fa0*/  SYNCS.PHASECHK.TRANS64.TRYWAIT P0, [R0+URZ], R3 ;  /* 0x00000003000075a7 */ /* 0x0022a400080011ff */
[----:B--2---:R-:W-:Y:S05]  /*7fb0*/  @!P0 NANOSLEEP.SYNCS 0x989680 ;  /* 0x009896800000895d */ /* 0x004fea0003900000 */
[----:B------:R-:W2:Y:S02]  /*7fc0*/  @!P0 SYNCS.PHASECHK.TRANS64 P0, [R0+URZ], R3 ;  /* 0x00000003000085a7 */ /* 0x000ea400080010ff */
[----:B--2---:R-:W-:Y:S05]  /*7fd0*/  @!P0 BRA `(.L_x_140) ;  /* 0xfffffffc00f08947 */ /* 0x004fea000383ffff */
[----:B------:R-:W-:Y:S05]  /*7fe0*/  BRA `(.L_x_141) ;  /* 0xffffffa400f47947 */ /* 0x000fea000383ffff */
.L_x_42:
[----:B----4-:R-:W-:-:S07]  /*7ff0*/  MOV R0, UR5 ;  /* 0x0000000500007c02 */ /* 0x010fce0008000f00 */
.L_x_142:
[----:B-1----:R1:W2:Y:S02]  /*8000*/  SYNCS.PHASECHK.TRANS64.TRYWAIT P0, [R0+URZ], R3 ;  /* 0x00000003000075a7 */ /* 0x0022a400080011ff */
[----:B--2---:R-:W-:Y:S05]  /*8010*/  @!P0 NANOSLEEP.SYNCS 0x989680 ;  /* 0x009896800000895d */ /* 0x004fea0003900000 */
[----:B------:R-:W2:Y:S02]  /*8020*/  @!P0 SYNCS.PHASECHK.TRANS64 P0, [R0+URZ], R3 ;  /* 0x00000003000085a7 */ /* 0x000ea400080010ff */
[----:B--2---:R-:W-:Y:S05]  /*8030*/  @!P0 BRA `(.L_x_142) ;  /* 0xfffffffc00f08947 */ /* 0x004fea000383ffff */
[----:B------:R-:W-:Y:S05]  /*8040*/  BRA `(.L_x_143) ;  /* 0xffffffa800007947 */ /* 0x000fea000383ffff */
.L_x_43:
[----:B----4-:R-:W-:-:S07]  /*8050*/  MOV R0, UR5 ;  /* 0x0000000500007c02 */ /* 0x010fce0008000f00 */
.L_x_144:
[----:B-1----:R1:W2:Y:S02]  /*8060*/  SYNCS.PHASECHK.TRANS64.TRYWAIT P0, [R0+URZ], R3 ;  /* 0x00000003000075a7 */ /* 0x0022a400080011ff */
[----:B--2---:R-:W-:Y:S05]  /*8070*/  @!P0 NANOSLEEP.SYNCS 0x989680 ;  /* 0x009896800000895d */ /* 0x004fea0003900000 */
[----:B------:R-:W2:Y:S02]  /*8080*/  @!P0 SYNCS.PHASECHK.TRANS64 P0, [R0+URZ], R3 ;  /* 0x00000003000085a7 */ /* 0x000ea400080010ff */
[----:B--2---:R-:W-:Y:S05]  /*8090*/  @!P0 BRA `(.L_x_144) ;  /* 0xfffffffc00f08947 */ /* 0x004fea000383ffff */
[----:B------:R-:W-:Y:S05]  /*80a0*/  BRA `(.L_x_145) ;  /* 0xffffffa8000c7947 */ /* 0x000fea000383ffff */
.L_x_44:
[----:B----4-:R-:W-:-:S07]  /*80b0*/  MOV R0, UR5 ;  /* 0x0000000500007c02 */ /* 0x010fce0008000f00 */
.L_x_146:
[----:B-1----:R1:W2:Y:S02]  /*80c0*/  SYNCS.PHASECHK.TRANS64.TRYWAIT P0, [R0+URZ], R3 ;  /* 0x00000003000075a7 */ /* 0x0022a400080011ff */
[----:B--2---:R-:W-:Y:S05]  /*80d0*/  @!P0 NANOSLEEP.SYNCS 0x989680 ;  /* 0x009896800000895d */ /* 0x004fea0003900000 */
[----:B------:R-:W2:Y:S02]  /*80e0*/  @!P0 SYNCS.PHASECHK.TRANS64 P0, [R0+URZ], R3 ;  /* 0x00000003000085a7 */ /* 0x000ea400080010ff */
[----:B--2---:R-:W-:Y:S05]  /*80f0*/  @!P0 BRA `(.L_x_146) ;  /* 0xfffffffc00f08947 */ /* 0x004fea000383ffff */
[----:B------:R-:W-:Y:S05]  /*8100*/  BRA `(.L_x_147) ;  /* 0xffffffa800187947 */ /* 0x000fea000383ffff */
.L_x_45:
[----:B----4-:R-:W-:-:S07]  /*8110*/  MOV R0, UR5 ;  /* 0x0000000500007c02 */ /* 0x010fce0008000f00 */
.L_x_148:
[----:B-1----:R1:W2:Y:S02]  /*8120*/  SYNCS.PHASECHK.TRANS64.TRYWAIT P0, [R0+URZ], R3 ;  /* 0x00000003000075a7 */ /* 0x0022a400080011ff */
[----:B--2---:R-:W-:Y:S05]  /*8130*/  @!P0 NANOSLEEP.SYNCS 0x989680 ;  /* 0x009896800000895d */ /* 0x004fea0003900000 */
[----:B------:R-:W2:Y:S02]  /*8140*/  @!P0 SYNCS.PHASECHK.TRANS64 P0, [R0+URZ], R3 ;  /* 0x00000003000085a7 */ /* 0x000ea400080010ff */
[----:B--2---:R-:W-:Y:S05]  /*8150*/  @!P0 BRA `(.L_x_148) ;  /* 0xfffffffc00f08947 */ /* 0x004fea000383ffff */
[----:B------:R-:W-:Y:S05]  /*8160*/  BRA `(.L_x_149) ;  /* 0xffffffa800247947 */ /* 0x000fea000383ffff */
.L_x_46:
[----:B----4-:R-:W-:-:S07]  /*8170*/  MOV R0, UR5 ;  /* 0x0000000500007c02 */ /* 0x010fce0008000f00 */
.L_x_150:
[----:B-1----:R1:W2:Y:S02]  /*8180*/  SYNCS.PHASECHK.TRANS64.TRYWAIT P0, [R0+URZ], R3 ;  /* 0x00000003000075a7 */ /* 0x0022a400080011ff */
[----:B--2---:R-:W-:Y:S05]  /*8190*/  @!P0 NANOSLEEP.SYNCS 0x989680 ;  /* 0x009896800000895d */ /* 0x004fea0003900000 */
[----:B------:R-:W2:Y:S02]  /*81a0*/  @!P0 SYNCS.PHASECHK.TRANS64 P0, [R0+URZ], R3 ;  /* 0x00000003000085a7 */ /* 0x000ea400080010ff */
[----:B--2---:R-:W-:Y:S05]  /*81b0*/  @!P0 BRA `(.L_x_150) ;  /* 0xfffffffc00f08947 */ /* 0x004fea000383ffff */
[----:B------:R-:W-:Y:S05]  /*81c0*/  BRA `(.L_x_151) ;  /* 0xffffffa800307947 */ /* 0x000fea000383ffff */
.L_x_47:
[----:B----4-:R-:W-:-:S07]  /*81d0*/  MOV R0, UR5 ;  /* 0x0000000500007c02 */ /* 0x010fce0008000f00 */
.L_x_152:
[----:B-1----:R1:W2:Y:S02]  /*81e0*/  SYNCS.PHASECHK.TRANS64.TRYWAIT P0, [R0+URZ], R3 ;  /* 0x00000003000075a7 */ /* 0x0022a400080011ff */
[----:B--2---:R-:W-:Y:S05]  /*81f0*/  @!P0 NANOSLEEP.SYNCS 0x989680 ;  /* 0x009896800000895d */ /* 0x004fea0003900000 */
[----:B------:R-:W2:Y:S02]  /*8200*/  @!P0 SYNCS.PHASECHK.TRANS64 P0, [R0+URZ], R3 ;  /* 0x00000003000085a7 */ /* 0x000ea400080010ff */
[----:B--2---:R-:W-:Y:S05]  /*8210*/  @!P0 BRA `(.L_x_152) ;  /* 0xfffffffc00f08947 */ /* 0x004fea000383ffff */
[----:B------:R-:W-:Y:S05]  /*8220*/  BRA `(.L_x_153) ;  /* 0xffffffa8003c7947 */ /* 0x000fea000383ffff */
.L_x_48:
[----:B----4-:R-:W-:-:S07]  /*8230*/  MOV R0, UR5 ;  /* 0x0000000500007c02 */ /* 0x010fce0008000f00 */
.L_x_154:
[----:B-1----:R1:W2:Y:S02]  /*8240*/  SYNCS.PHASECHK.TRANS64.TRYWAIT P0, [R0+URZ], R3 ;  /* 0x00000003000075a7 */ /* 0x0022a400080011ff */
[----:B--2---:R-:W-:Y:S05]  /*8250*/  @!P0 NANOSLEEP.SYNCS 0x989680 ;  /* 0x009896800000895d */ /* 0x004fea0003900000 */
[----:B------:R-:W2:Y:S02]  /*8260*/  @!P0 SYNCS.PHASECHK.TRANS64 P0, [R0+URZ], R3 ;  /* 0x00000003000085a7 */ /* 0x000ea400080010ff */
[----:B--2---:R-:W-:Y:S05]  /*8270*/  @!P0 BRA `(.L_x_154) ;  /* 0xfffffffc00f08947 */ /* 0x004fea000383ffff */
[----:B------:R-:W-:Y:S05]  /*8280*/  BRA `(.L_x_155) ;  /* 0xffffffa800487947 */ /* 0x000fea000383ffff */
.L_x_49:
[----:B----4-:R-:W-:-:S07]  /*8290*/  MOV R0, UR5 ;  /* 0x0000000500007c02 */ /* 0x010fce0008000f00 */
.L_x_156:
[----:B-1----:R1:W2:Y:S02]  /*82a0*/  SYNCS.PHASECHK.TRANS64.TRYWAIT P0, [R0+URZ], R3 ;  /* 0x00000003000075a7 */ /* 0x0022a400080011ff */
[----:B--2---:R-:W-:Y:S05]  /*82b0*/  @!P0 NANOSLEEP.SYNCS 0x989680 ;  /* 0x009896800000895d */ /* 0x004fea0003900000 */
[----:B------:R-:W2:Y:S02]  /*82c0*/  @!P0 SYNCS.PHASECHK.TRANS64 P0, [R0+URZ], R3 ;  /* 0x00000003000085a7 */ /* 0x000ea400080010ff */
[----:B--2---:R-:W-:Y:S05]  /*82d0*/  @!P0 BRA `(.L_x_156) ;  /* 0xfffffffc00f08947 */ /* 0x004fea000383ffff */
[----:B------:R-:W-:Y:S05]  /*82e0*/  BRA `(.L_x_157) ;  /* 0xffffffa800547947 */ /* 0x000fea000383ffff */
.L_x_50:
[----:B----4-:R-:W-:-:S07]  /*82f0*/  MOV R0, UR5 ;  /* 0x0000000500007c02 */ /* 0x010fce0008000f00 */
.L_x_158:
[----:B-1----:R1:W2:Y:S02]  /*8300*/  SYNCS.PHASECHK.TRANS64.TRYWAIT P0, [R0+URZ], R3 ;  /* 0x00000003000075a7 */ /* 0x0022a400080011ff */
[----:B--2---:R-:W-:Y:S05]  /*8310*/  @!P0 NANOSLEEP.SYNCS 0x989680 ;  /* 0x009896800000895d */ /* 0x004fea0003900000 */
[----:B------:R-:W2:Y:S02]  /*8320*/  @!P0 SYNCS.PHASECHK.TRANS64 P0, [R0+URZ], R3 ;  /* 0x00000003000085a7 */ /* 0x000ea400080010ff */
[----:B--2---:R-:W-:Y:S05]  /*8330*/  @!P0 BRA `(.L_x_158) ;  /* 0xfffffffc00f08947 */ /* 0x004fea000383ffff */
[----:B------:R-:W-:Y:S05]  /*8340*/  BRA `(.L_x_159) ;  /* 0xffffffa800607947 */ /* 0x000fea000383ffff */
.L_x_51:
[----:B----4-:R-:W-:-:S07]  /*8350*/  MOV R0, UR5 ;  /* 0x0000000500007c02 */ /* 0x010fce0008000f00 */
.L_x_160:
[----:B-1----:R1:W2:Y:S02]  /*8360*/  SYNCS.PHASECHK.TRANS64.TRYWAIT P0, [R0+URZ], R3 ;  /* 0x00000003000075a7 */ /* 0x0022a400080011ff */
[----:B--2---:R-:W-:Y:S05]  /*8370*/  @!P0 NANOSLEEP.SYNCS 0x989680 ;  /* 0x009896800000895d */ /* 0x004fea0003900000 */
[----:B------:R-:W2:Y:S02]  /*8380*/  @!P0 SYNCS.PHASECHK.TRANS64 P0, [R0+URZ], R3 ;  /* 0x00000003000085a7 */ /* 0x000ea400080010ff */
[----:B--2---:R-:W-:Y:S05]  /*8390*/  @!P0 BRA `(.L_x_160) ;  /* 0xfffffffc00f08947 */ /* 0x004fea000383ffff */
[----:B------:R-:W-:Y:S05]  /*83a0*/  BRA `(.L_x_161) ;  /* 0xffffffa8006c7947 */ /* 0x000fea000383ffff */
.L_x_54:
[----:B-1----:R1:W2:Y:S02]  /*83b0*/  SYNCS.PHASECHK.TRANS64.TRYWAIT P0, [R0+URZ+0x1a0], R4 ;  /* 0x0001a004000075a7 */ /* 0x0022a400080011ff */
[----:B--2---:R-:W-:Y:S05]  /*83c0*/  @!P0 NANOSLEEP.SYNCS 0x989680 ;  /* 0x009896800000895d */ /* 0x004fea0003900000 */
[----:B------:R-:W2:Y:S02]  /*83d0*/  @!P0 SYNCS.PHASECHK.TRANS64 P0, [R0+URZ+0x1a0], R4 ;  /* 0x0001a004000085a7 */ /* 0x000ea400080010ff */
[----:B--2---:R-:W-:Y:S05]  /*83e0*/  @!P0 BRA `(.L_x_54) ;  /* 0xfffffffc00f08947 */ /* 0x004fea000383ffff */
[----:B------:R-:W-:Y:S05]  /*83f0*/  BRA `(.L_x_162) ;  /* 0xffffffa800c87947 */ /* 0x000fea000383ffff */
.L_x_55:
[----:B------:R-:W-:-:S07]  /*8400*/  MOV R0, UR5 ;  /* 0x0000000500007c02 */ /* 0x000fce0008000f00 */
.L_x_163:
[----:B-1----:R1:W2:Y:S02]  /*8410*/  SYNCS.PHASECHK.TRANS64.TRYWAIT P0, [R0+URZ+0x150], R5 ;  /* 0x00015005000075a7 */ /* 0x0022a400080011ff */
[----:B--2---:R-:W-:Y:S05]  /*8420*/  @!P0 NANOSLEEP.SYNCS 0x989680 ;  /* 0x009896800000895d */ /* 0x004fea0003900000 */
[----:B------:R-:W2:Y:S02]  /*8430*/  @!P0 SYNCS.PHASECHK.TRANS64 P0, [R0+URZ+0x150], R5 ;  /* 0x00015005000085a7 */ /* 0x000ea400080010ff */
[----:B--2---:R-:W-:Y:S05]  /*8440*/  @!P0 BRA `(.L_x_163) ;  /* 0xfffffffc00f08947 */ /* 0x004fea000383ffff */
[----:B------:R-:W-:Y:S05]  /*8450*/  BRA `(.L_x_164) ;  /* 0xffffffa800d87947 */ /* 0x000fea000383ffff */
.L_x_56:
[----:B-1----:R1:W2:Y:S02]  /*8460*/  SYNCS.PHASECHK.TRANS64.TRYWAIT P1, [R0+URZ+0x140], R4 ;  /* 0x00014004000075a7 */ /* 0x0022a400080211ff */
[----:B--2---:R-:W-:Y:S05]  /*8470*/  @!P1 NANOSLEEP.SYNCS 0x989680 ;  /* 0x009896800000995d */ /* 0x004fea0003900000 */
[----:B------:R-:W2:Y:S02]  /*8480*/  @!P1 SYNCS.PHASECHK.TRANS64 P1, [R0+URZ+0x140], R4 ;  /* 0x00014004000095a7 */ /* 0x000ea400080210ff */
[----:B--2---:R-:W-:Y:S05]  /*8490*/  @!P1 BRA `(.L_x_56) ;  /* 0xfffffffc00f09947 */ /* 0x004fea000383ffff */
[----:B------:R-:W-:Y:S05]  /*84a0*/  BRA `(.L_x_165) ;  /* 0xffffffac00087947 */ /* 0x000fea000383ffff */
.L_x_59:
[----:B------:R-:W-:-:S07]  /*84b0*/  MOV R0, UR5 ;  /* 0x0000000500007c02 */ /* 0x000fce0008000f00 */
.L_x_166:
[----:B-1----:R1:W2:Y:S02]  /*84c0*/  SYNCS.PHASECHK.TRANS64.TRYWAIT P0, [R0+URZ+0x150], R2 ;  /* 0x00015002000075a7 */ /* 0x0022a400080011ff */
[----:B--2---:R-:W-:Y:S05]  /*84d0*/  @!P0 NANOSLEEP.SYNCS 0x989680 ;  /* 0x009896800000895d */ /* 0x004fea0003900000 */
[----:B------:R-:W2:Y:S02]  /*84e0*/  @!P0 SYNCS.PHASECHK.TRANS64 P0, [R0+URZ+0x150], R2 ;  /* 0x00015002000085a7 */ /* 0x000ea400080010ff */
[----:B--2---:R-:W-:Y:S05]  /*84f0*/  @!P0 BRA `(.L_x_166) ;  /* 0xfffffffc00f08947 */ /* 0x004fea000383ffff */
[----:B------:R-:W-:Y:S05]  /*8500*/  BRA `(.L_x_58) ;  /* 0xffffffac005c7947 */ /* 0x000fea000383ffff */
.L_x_66:
[----:B-1----:R1:W2:Y:S02]  /*8510*/  SYNCS.PHASECHK.TRANS64.TRYWAIT P1, [R0+URZ+0x140], R2 ;  /* 0x00014002000075a7 */ /* 0x0022a400080211ff */
[----:B--2---:R-:W-:Y:S05]  /*8520*/  @!P1 NANOSLEEP.SYNCS 0x989680 ;  /* 0x009896800000995d */ /* 0x004fea0003900000 */
[----:B------:R-:W2:Y:S02]  /*8530*/  @!P1 SYNCS.PHASECHK.TRANS64 P1, [R0+URZ+0x140], R2 ;  /* 0x00014002000095a7 */ /* 0x000ea400080210ff */
[----:B--2---:R-:W-:Y:S05]  /*8540*/  @!P1 BRA `(.L_x_66) ;  /* 0xfffffffc00f09947 */ /* 0x004fea000383ffff */
[----:B------:R-:W-:Y:S05]  /*8550*/  BRA `(.L_x_167) ;  /* 0xffffffb000b87947 */ /* 0x000fea000383ffff */
.L_x_67:
[----:B------:R-:W-:-:S07]  /*8560*/  MOV R2, UR8 ;  /* 0x0000000800027c02 */ /* 0x000fce0008000f00 */
.L_x_168:
[----:B-1----:R1:W2:Y:S02]  /*8570*/  SYNCS.PHASECHK.TRANS64.TRYWAIT P0, [R2+URZ+0x180], R0 ;  /* 0x00018000020075a7 */ /* 0x0022a400080011ff */
[----:B--2---:R-:W-:Y:S05]  /*8580*/  @!P0 NANOSLEEP.SYNCS 0x989680 ;  /* 0x009896800000895d */ /* 0x004fea0003900000 */
[----:B------:R-:W2:Y:S02]  /*8590*/  @!P0 SYNCS.PHASECHK.TRANS64 P0, [R2+URZ+0x180], R0 ;  /* 0x00018000020085a7 */ /* 0x000ea400080010ff */
[----:B--2---:R-:W-:Y:S05]  /*85a0*/  @!P0 BRA `(.L_x_168) ;  /* 0xfffffffc00f08947 */ /* 0x004fea000383ffff */
[----:B------:R-:W-:Y:S05]  /*85b0*/  BRA `(.L_x_169) ;  /* 0xffffffb000f07947 */ /* 0x000fea000383ffff */
.L_x_70:
[----:B------:R-:W-:Y:S07]  /*85c0*/  MOV R0, UR7 ;  /* 0x0000000700007c02 */ /* 0x000fee0008000f00 */
.L_x_170:
[----:B-1----:R1:W2:Y:S02]  /*85d0*/  SYNCS.PHASECHK.TRANS64.TRYWAIT P0, [R0+URZ], R2 ;  /* 0x00000002000075a7 */ /* 0x0022a400080011ff */
[----:B--2---:R-:W-:Y:S05]  /*85e0*/  @!P0 NANOSLEEP.SYNCS 0x989680 ;  /* 0x009896800000895d */ /* 0x004fea0003900000 */
[----:B------:R-:W2:Y:S02]  /*85f0*/  @!P0 SYNCS.PHASECHK.TRANS64 P0, [R0+URZ], R2 ;  /* 0x00000002000085a7 */ /* 0x000ea400080010ff */
[----:B--2---:R-:W-:Y:S05]  /*8600*/  @!P0 BRA `(.L_x_170) ;  /* 0xfffffffc00f08947 */ /* 0x004fea000383ffff */
[----:B------:R-:W-:Y:S05]  /*8610*/  BRA `(.L_x_69) ;  /* 0xffffffb4000c7947 */ /* 0x000fea000383ffff */
.L_x_73:
[----:B------:R-:W-:-:S07]  /*8620*/  MOV R0, UR5 ;  /* 0x0000000500007c02 */ /* 0x000fce0008000f00 */
.L_x_171:
[----:B--2---:R2:W3:Y:S02]  /*8630*/  SYNCS.PHASECHK.TRANS64.TRYWAIT P0, [R0+URZ], R2 ;  /* 0x00000002000075a7 */ /* 0x0044e400080011ff */
[----:B---3--:R-:W-:Y:S05]  /*8640*/  @!P0 NANOSLEEP.SYNCS 0x989680 ;  /* 0x009896800000895d */ /* 0x008fea0003900000 */
[----:B------:R-:W3:Y:S02]  /*8650*/  @!P0 SYNCS.PHASECHK.TRANS64 P0, [R0+URZ], R2 ;  /* 0x00000002000085a7 */ /* 0x000ee400080010ff */
[----:B---3--:R-:W-:Y:S05]  /*8660*/  @!P0 BRA `(.L_x_171) ;  /* 0xfffffffc00f08947 */ /* 0x008fea000383ffff */
[----:B------:R-:W-:Y:S05]  /*8670*/  BRA `(.L_x_172) ;  /* 0xffffffb400c07947 */ /* 0x000fea000383ffff */
.L_x_74:
[----:B------:R-:W-:-:S07]  /*8680*/  MOV R0, UR5 ;  /* 0x0000000500007c02 */ /* 0x000fce0008000f00 */
.L_x_173:
[----:B-1----:R1:W2:Y:S02]  /*8690*/  SYNCS.PHASECHK.TRANS64.TRYWAIT P0, [R0+URZ], R3 ;  /* 0x00000003000075a7 */ /* 0x0022a400080011ff */
[----:B--2---:R-:W-:Y:S05]  /*86a0*/  @!P0 NANOSLEEP.SYNCS 0x989680 ;  /* 0x009896800000895d */ /* 0x004fea0003900000 */
[----:B------:R-:W2:Y:S02]  /*86b0*/  @!P0 SYNCS.PHASECHK.TRANS64 P0, [R0+URZ], R3 ;  /* 0x00000003000085a7 */ /* 0x000ea400080010ff */
[----:B--2---:R-:W-:Y:S05]  /*86c0*/  @!P0 BRA `(.L_x_173) ;  /* 0xfffffffc00f08947 */ /* 0x004fea000383ffff */
[----:B------:R-:W-:Y:S05]  /*86d0*/  BRA `(.L_x_174) ;  /* 0xffffffb400cc7947 */ /* 0x000fea000383ffff */
.L_x_75:
[----:B------:R-:W-:-:S07]  /*86e0*/  MOV R0, UR5 ;  /* 0x0000000500007c02 */ /* 0x000fce0008000f00 */
.L_x_175:
[----:B-1----:R1:W2:Y:S02]  /*86f0*/  SYNCS.PHASECHK.TRANS64.TRYWAIT P0, [R0+URZ], R3 ;  /* 0x00000003000075a7 */ /* 0x0022a400080011ff */
[----:B--2---:R-:W-:Y:S05]  /*8700*/  @!P0 NANOSLEEP.SYNCS 0x989680 ;  /* 0x009896800000895d */ /* 0x004fea0003900000 */
[----:B------:R-:W2:Y:S02]  /*8710*/  @!P0 SYNCS.PHASECHK.TRANS64 P0, [R0+URZ], R3 ;  /* 0x00000003000085a7 */ /* 0x000ea400080010ff */
[----:B--2---:R-:W-:Y:S05]  /*8720*/  @!P0 BRA `(.L_x_175) ;  /* 0xfffffffc00f08947 */ /* 0x004fea000383ffff */
[----:B------:R-:W-:Y:S05]  /*8730*/  BRA `(.L_x_176) ;  /* 0xffffffb400d87947 */ /* 0x000fea000383ffff */
.L_x_76:
[----:B-1----:R-:W-:-:S07]  /*8740*/  MOV R0, UR7 ;  /* 0x0000000700007c02 */ /* 0x002fce0008000f00 */
.L_x_177:
[----:B-1----:R1:W2:Y:S02]  /*8750*/  SYNCS.PHASECHK.TRANS64.TRYWAIT P0, [R0+URZ], R2 ;  /* 0x00000002000075a7 */ /* 0x0022a400080011ff */
[----:B--2---:R-:W-:Y:S05]  /*8760*/  @!P0 NANOSLEEP.SYNCS 0x989680 ;  /* 0x009896800000895d */ /* 0x004fea0003900000 */
[----:B------:R-:W2:Y:S02]  /*8770*/  @!P0 SYNCS.PHASECHK.TRANS64 P0, [R0+URZ], R2 ;  /* 0x00000002000085a7 */ /* 0x000ea400080010ff */
[----:B--2---:R-:W-:Y:S05]  /*8780*/  @!P0 BRA `(.L_x_177) ;  /* 0xfffffffc00f08947 */ /* 0x004fea000383ffff */
[----:B------:R-:W-:Y:S05]  /*8790*/  BRA `(.L_x_178) ;  /* 0xffffffb400e47947 */ /* 0x000fea000383ffff */
.L_x_81:
[----:B--2---:R2:W3:Y:S02]  /*87a0*/  SYNCS.PHASECHK.TRANS64.TRYWAIT P0, [R0+URZ+0x140], R2 ;  /* 0x00014002000075a7 */ /* 0x0044e400080011ff */
[----:B---3--:R-:W-:Y:S05]  /*87b0*/  @!P0 NANOSLEEP.SYNCS 0x989680 ;  /* 0x009896800000895d */ /* 0x008fea0003900000 */
[----:B------:R-:W3:Y:S02]  /*87c0*/  @!P0 SYNCS.PHASECHK.TRANS64 P0, [R0+URZ+0x140], R2 ;  /* 0x00014002000085a7 */ /* 0x000ee400080010ff */
[----:B---3--:R-:W-:Y:S05]  /*87d0*/  @!P0 BRA `(.L_x_81) ;  /* 0xfffffffc00f08947 */ /* 0x008fea000383ffff */
[----:B------:R-:W-:Y:S05]  /*87e0*/  BRA `(.L_x_179) ;  /* 0xffffffb800e07947 */ /* 0x000fea000383ffff */
.L_x_84:
[----:B------:R-:W-:Y:S07]  /*87f0*/  MOV R0, UR7 ;  /* 0x0000000700007c02 */ /* 0x000fee0008000f00 */
.L_x_180:
[----:B--2---:R2:W3:Y:S02]  /*8800*/  SYNCS.PHASECHK.TRANS64.TRYWAIT P0, [R0+URZ+0x138], R2 ;  /* 0x00013802000075a7 */ /* 0x0044e400080011ff */
[----:B---3--:R-:W-:Y:S05]  /*8810*/  @!P0 NANOSLEEP.SYNCS 0x989680 ;  /* 0x009896800000895d */ /* 0x008fea0003900000 */
[----:B------:R-:W3:Y:S02]  /*8820*/  @!P0 SYNCS.PHASECHK.TRANS64 P0, [R0+URZ+0x138], R2 ;  /* 0x00013802000085a7 */ /* 0x000ee400080010ff */
[----:B---3--:R-:W-:Y:S05]  /*8830*/  @!P0 BRA `(.L_x_180) ;  /* 0xfffffffc00f08947 */ /* 0x008fea000383ffff */
[----:B------:R-:W-:Y:S05]  /*8840*/  BRA `(.L_x_83) ;  /* 0xffffffbc00c07947 */ /* 0x000fea000383ffff */
.L_x_87:
[----:B------:R-:W-:Y:S07]  /*8850*/  MOV R0, UR15 ;  /* 0x0000000f00007c02 */ /* 0x000fee0008000f00 */
.L_x_181:
[----:B-1----:R1:W2:Y:S02]  /*8860*/  SYNCS.PHASECHK.TRANS64.TRYWAIT P0, [R0+URZ+0x118], R9 ;  /* 0x00011809000075a7 */ /* 0x0022a400080011ff */
[----:B--2---:R-:W-:Y:S05]  /*8870*/  @!P0 NANOSLEEP.SYNCS 0x989680 ;  /* 0x009896800000895d */ /* 0x004fea0003900000 */
[----:B------:R-:W2:Y:S02]  /*8880*/  @!P0 SYNCS.PHASECHK.TRANS64 P0, [R0+URZ+0x118], R9 ;  /* 0x00011809000085a7 */ /* 0x000ea400080010ff */
[----:B--2---:R-:W-:Y:S05]  /*8890*/  @!P0 BRA `(.L_x_181) ;  /* 0xfffffffc00f08947 */ /* 0x004fea000383ffff */
[----:B------:R-:W-:Y:S05]  /*88a0*/  BRA `(.L_x_182) ;  /* 0xffffffc000387947 */ /* 0x000fea000383ffff */
.L_x_88:
[----:B------:R-:W-:Y:S07]  /*88b0*/  MOV R0, UR13 ;  /* 0x0000000d00007c02 */ /* 0x000fee0008000f00 */
.L_x_183:
[----:B-1----:R1:W2:Y:S02]  /*88c0*/  SYNCS.PHASECHK.TRANS64.TRYWAIT P0, [R0+URZ+0x118], R14 ;  /* 0x0001180e000075a7 */ /* 0x0022a400080011ff */
[----:B--2---:R-:W-:Y:S05]  /*88d0*/  @!P0 NANOSLEEP.SYNCS 0x989680 ;  /* 0x009896800000895d */ /* 0x004fea0003900000 */
[----:B------:R-:W2:Y:S02]  /*88e0*/  @!P0 SYNCS.PHASECHK.TRANS64 P0, [R0+URZ+0x118], R14 ;  /* 0x0001180e000085a7 */ /* 0x000ea400080010ff */
[----:B--2---:R-:W-:Y:S05]  /*88f0*/  @!P0 BRA `(.L_x_183) ;  /* 0xfffffffc00f08947 */ /* 0x004fea000383ffff */
[----:B------:R-:W-:Y:S05]  /*8900*/  BRA `(.L_x_184) ;  /* 0xffffffc000d87947 */ /* 0x000fea000383ffff */
.L_x_90:
[----:B------:R-:W-:-:S07]  /*8910*/  MOV R0, UR4 ;  /* 0x0000000400007c02 */ /* 0x000fce0008000f00 */
.L_x_185:
[----:B-1----:R1:W3:Y:S02]  /*8920*/  SYNCS.PHASECHK.TRANS64.TRYWAIT P0, [R0+URZ], R2 ;  /* 0x00000002000075a7 */ /* 0x0022e400080011ff */
[----:B---3--:R-:W-:Y:S05]  /*8930*/  @!P0 NANOSLEEP.SYNCS 0x989680 ;  /* 0x009896800000895d */ /* 0x008fea0003900000 */
[----:B------:R-:W3:Y:S02]  /*8940*/  @!P0 SYNCS.PHASECHK.TRANS64 P0, [R0+URZ], R2 ;  /* 0x00000002000085a7 */ /* 0x000ee400080010ff */
[----:B---3--:R-:W-:Y:S05]  /*8950*/  @!P0 BRA `(.L_x_185) ;  /* 0xfffffffc00f08947 */ /* 0x008fea000383ffff */
[----:B------:R-:W-:Y:S05]  /*8960*/  BRA `(.L_x_186) ;  /* 0xffffffc400647947 */ /* 0x000fea000383ffff */
.L_x_91:
[----:B------:R-:W-:-:S07]  /*8970*/  MOV R0, UR4 ;  /* 0x0000000400007c02 */ /* 0x000fce0008000f00 */
.L_x_187:
[----:B-1----:R1:W3:Y:S02]  /*8980*/  SYNCS.PHASECHK.TRANS64.TRYWAIT P0, [R0+URZ], R2 ;  /* 0x00000002000075a7 */ /* 0x0022e400080011ff */
[----:B---3--:R-:W-:Y:S05]  /*8990*/  @!P0 NANOSLEEP.SYNCS 0x989680 ;  /* 0x009896800000895d */ /* 0x008fea0003900000 */
[----:B------:R-:W3:Y:S02]  /*89a0*/  @!P0 SYNCS.PHASECHK.TRANS64 P0, [R0+URZ], R2 ;  /* 0x00000002000085a7 */ /* 0x000ee400080010ff */
[----:B---3--:R-:W-:Y:S05]  /*89b0*/  @!P0 BRA `(.L_x_187) ;  /* 0xfffffffc00f08947 */ /* 0x008fea000383ffff */
[----:B------:R-:W-:Y:S05]  /*89c0*/  BRA `(.L_x_188) ;  /* 0xffffffc400707947 */ /* 0x000fea000383ffff */
.L_x_93:
[----:B--2---:R2:W4:Y:S02]  /*89d0*/  SYNCS.PHASECHK.TRANS64.TRYWAIT P0, [R0+URZ+0x140], R2 ;  /* 0x00014002000075a7 */ /* 0x00452400080011ff */
[----:B----4-:R-:W-:Y:S05]  /*89e0*/  @!P0 NANOSLEEP.SYNCS 0x989680 ;  /* 0x009896800000895d */ /* 0x010fea0003900000 */
[----:B------:R-:W4:Y:S02]  /*89f0*/  @!P0 SYNCS.PHASECHK.TRANS64 P0, [R0+URZ+0x140], R2 ;  /* 0x00014002000085a7 */ /* 0x000f2400080010ff */
[----:B----4-:R-:W-:Y:S05]  /*8a00*/  @!P0 BRA `(.L_x_93) ;  /* 0xfffffffc00f08947 */ /* 0x010fea000383ffff */
[----:B------:R-:W-:Y:S05]  /*8a10*/  BRA `(.L_x_189) ;  /* 0xffffffc800547947 */ /* 0x000fea000383ffff */
.L_x_103:
[----:B-1----:R1:W3:Y:S02]  /*8a20*/  SYNCS.PHASECHK.TRANS64.TRYWAIT P1, [R0+URZ+0x100], R3 ;  /* 0x00010003000075a7 */ /* 0x0022e400080211ff */
[----:B---3--:R-:W-:Y:S05]  /*8a30*/  @!P1 NANOSLEEP.SYNCS 0x989680 ;  /* 0x009896800000995d */ /* 0x008fea0003900000 */
[----:B------:R-:W3:Y:S02]  /*8a40*/  @!P1 SYNCS.PHASECHK.TRANS64 P1, [R0+URZ+0x100], R3 ;  /* 0x00010003000095a7 */ /* 0x000ee400080210ff */
[----:B---3--:R-:W-:Y:S05]  /*8a50*/  @!P1 BRA `(.L_x_103) ;  /* 0xfffffffc00f09947 */ /* 0x008fea000383ffff */
[----:B------:R-:W-:Y:S05]  /*8a60*/  BRA `(.L_x_102) ;  /* 0xffffffd400847947 */ /* 0x000fea000383ffff */
.L_x_105:
[----:B-1----:R1:W4:Y:S02]  /*8a70*/  SYNCS.PHASECHK.TRANS64.TRYWAIT P0, [R73+URZ+0x160], R2 ;  /* 0x00016002490075a7 */ /* 0x00232400080011ff */
[----:B----4-:R-:W-:Y:S05]  /*8a80*/  @!P0 NANOSLEEP.SYNCS 0x989680 ;  /* 0x009896800000895d */ /* 0x010fea0003900000 */
[----:B------:R-:W4:Y:S02]  /*8a90*/  @!P0 SYNCS.PHASECHK.TRANS64 P0, [R73+URZ+0x160], R2 ;  /* 0x00016002490085a7 */ /* 0x000f2400080010ff */
[----:B----4-:R-:W-:Y:S05]  /*8aa0*/  @!P0 BRA `(.L_x_105) ;  /* 0xfffffffc00f08947 */ /* 0x010fea000383ffff */
[----:B------:R-:W-:Y:S05]  /*8ab0*/  BRA `(.L_x_104) ;  /* 0xffffffd400bc7947 */ /* 0x000fea000383ffff */
.L_x_116:
[----:B--2---:R2:W4:Y:S02]  /*8ac0*/  SYNCS.PHASECHK.TRANS64.TRYWAIT P0, [R2+URZ+0x100], R107 ;  /* 0x0001006b020075a7 */ /* 0x00452400080011ff */
[----:B----4-:R-:W-:Y:S05]  /*8ad0*/  @!P0 NANOSLEEP.SYNCS 0x989680 ;  /* 0x009896800000895d */ /* 0x010fea0003900000 */
[----:B------:R-:W4:Y:S02]  /*8ae0*/  @!P0 SYNCS.PHASECHK.TRANS64 P0, [R2+URZ+0x100], R107 ;  /* 0x0001006b020085a7 */ /* 0x000f2400080010ff */
[----:B----4-:R-:W-:Y:S05]  /*8af0*/  @!P0 BRA `(.L_x_116) ;  /* 0xfffffffc00f08947 */ /* 0x010fea000383ffff */
[----:B------:R-:W-:Y:S05]  /*8b00*/  BRA `(.L_x_115) ;  /* 0xffffffe000a47947 */ /* 0x000fea000383ffff */
        .weak           $__internal_0_$__cuda_sm10x_tcgen05_guardrail_trap_col_being_dealloced_not_returned_by_alloc
        .type           $__internal_0_$__cuda_sm10x_tcgen05_guardrail_trap_col_being_dealloced_not_returned_by_alloc,@function
        .size           $__internal_0_$__cuda_sm10x_tcgen05_guardrail_trap_col_being_dealloced_not_returned_by_alloc,($__internal_1_$__cuda_sm10x_tcgen05_guardrail_trap_phase_invalid_during_alloc - $__internal_0_$__cuda_sm10x_tcgen05_guardrail_trap_col_being_dealloced_not_returned_by_alloc)
$__internal_0_$__cuda_sm10x_tcgen05_guardrail_trap_col_being_dealloced_not_returned_by_alloc:
[----:B------:R-:W-:Y:S05]  /*8b10*/  BPT.TRAP 0x1 ;  /* 0x000000040000795c */ /* 0x000fea0000300000 */
[----:B------:R-:W-:-:S04]  /*8b20*/  HFMA2 R3, -RZ, RZ, 0, 0 ;  /* 0x00000000ff037431 */ /* 0x000fc800000001ff */
[----:B------:R-:W-:Y:S05]  /*8b30*/  RET.REL.NODEC R2 `(_ZN7cutlass13device_kernelINS_4gemm6kernel13GemmUniversalIN4cute5tupleIJiiiiEEENS1_10collective13CollectiveMmaINS1_35MainloopSm100TmaUmmaWarpSpecializedILi16ELi2ELi4ENS5_IJNS4_1CILi1EEESB_SB_EEEEENS5_IJNSA_ILi128EEENSA_ILi64EEENSA_ILi32EEEEEENS_10bfloat16_tENS5_IJSB_llEEESI_SJ_NS4_8TiledMMAINS4_8MMA_AtomIJNS4_20SM100_MMA_F16BF16_SSISI_SI_fLi128ELi64ELNS4_4UMMA5MajorE1ELSO_1ELNSN_7ScaleInE0ELSP_0EEEEEENS4_6LayoutISC_NS5_IJNSA_ILi0EEEST_ST_EEEEENS5_IJNS4_10UnderscoreESW_SW_EEEEENS4_13SM90_TMA_LOADENS4_14ComposedLayoutINS4_7SwizzleILi3ELi4ELi3EEENS4_18smem_ptr_flag_bitsILi16EEENSS_INS5_IJSF_NSA_ILi8EEEEEENS5_IJSB_SF_EEEEEEEvNS4_8identityESZ_S19_vS1A_EENS_8epilogue10collective18CollectiveEpilogueINS1C_23Sm100TmaWarpSpecializedILi3ELi2ELi32ELb1ELb0EEEJSH_NS5_IJNSS_ISE_SB_EENSS_ISG_SB_EEEEESI_NS5_IJlSB_lEEESI_S1K_NS1C_6fusion15FusionCallbacksIS1G_NS1L_17LinearCombinationISI_fSI_fLNS_15FloatRoundStyleE2EEESH_S1J_JEEENS4_5SM1004TMEM4LOAD26SM100_TMEM_LOAD_32dp32b32xESZ_NS10_INS11_ILi2ELi4ELi3EEES14_NSS_INS5_IJS15_SG_EEENS5_IJSG_SB_EEEEEEENS4_39AutoVectorizingCopyWithAssumedAlignmentILi128EEENS4_14SM90_TMA_STOREES1Z_S21_S21_EEEvvEEEEvNT_6ParamsE) ;  /* 0xffffff7402307950 */ /* 0x000fea0003c3ffff */
        .weak           $__internal_1_$__cuda_sm10x_tcgen05_guardrail_trap_phase_invalid_during_alloc
        .type           $__internal_1_$__cuda_sm10x_tcgen05_guardrail_trap_phase_invalid_during_alloc,@function
        .size           $__internal_1_$__cuda_sm10x_tcgen05_guardrail_trap_phase_invalid_during_alloc,($__internal_2_$__cuda_sm10x_tcgen05_guardrail_trap_unallocated_columns_being_dealloced - $__internal_1_$__cuda_sm10x_tcgen05_guardrail_trap_phase_invalid_during_alloc)
$__internal_1_$__cuda_sm10x_tcgen05_guardrail_trap_phase_invalid_during_alloc:
[----:B------:R-:W-:Y:S05]  /*8b40*/  BPT.TRAP 0x1 ;  /* 0x000000040000795c */ /* 0x000fea0000300000 */
[----:B------:R-:W-:-:S04]  /*8b50*/  MOV R3, 0x0 ;  /* 0x0000000000037802 */ /* 0x000fc80000000f00 */
[----:B------:R-:W-:Y:S05]  /*8b60*/  RET.REL.NODEC R2 `(_ZN7cutlass13device_kernelINS_4gemm6kernel13GemmUniversalIN4cute5tupleIJiiiiEEENS1_10collective13CollectiveMmaINS1_35MainloopSm100TmaUmmaWarpSpecializedILi16ELi2ELi4ENS5_IJNS4_1CILi1EEESB_SB_EEEEENS5_IJNSA_ILi128EEENSA_ILi64EEENSA_ILi32EEEEEENS_10bfloat16_tENS5_IJSB_llEEESI_SJ_NS4_8TiledMMAINS4_8MMA_AtomIJNS4_20SM100_MMA_F16BF16_SSISI_SI_fLi128ELi64ELNS4_4UMMA5MajorE1ELSO_1ELNSN_7ScaleInE0ELSP_0EEEEEENS4_6LayoutISC_NS5_IJNSA_ILi0EEEST_ST_EEEEENS5_IJNS4_10UnderscoreESW_SW_EEEEENS4_13SM90_TMA_LOADENS4_14ComposedLayoutINS4_7SwizzleILi3ELi4ELi3EEENS4_18smem_ptr_flag_bitsILi16EEENSS_INS5_IJSF_NSA_ILi8EEEEEENS5_IJSB_SF_EEEEEEEvNS4_8identityESZ_S19_vS1A_EENS_8epilogue10collective18CollectiveEpilogueINS1C_23Sm100TmaWarpSpecializedILi3ELi2ELi32ELb1ELb0EEEJSH_NS5_IJNSS_ISE_SB_EENSS_ISG_SB_EEEEESI_NS5_IJlSB_lEEESI_S1K_NS1C_6fusion15FusionCallbacksIS1G_NS1L_17LinearCombinationISI_fSI_fLNS_15FloatRoundStyleE2EEESH_S1J_JEEENS4_5SM1004TMEM4LOAD26SM100_TMEM_LOAD_32dp32b32xESZ_NS10_INS11_ILi2ELi4ELi3EEES14_NSS_INS5_IJS15_SG_EEENS5_IJSG_SB_EEEEEEENS4_39AutoVectorizingCopyWithAssumedAlignmentILi128EEENS4_14SM90_TMA_STOREES1Z_S21_S21_EEEvvEEEEvNT_6ParamsE) ;  /* 0xffffff7402247950 */ /* 0x000fea0003c3ffff */
        .weak           $__internal_2_$__cuda_sm10x_tcgen05_guardrail_trap_unallocated_columns_being_dealloced
        .type           $__internal_2_$__cuda_sm10x_tcgen05_guardrail_trap_unallocated_columns_being_dealloced,@function
        .size           $__internal_2_$__cuda_sm10x_tcgen05_guardrail_trap_unallocated_columns_being_dealloced,(.L_x_191 - $__internal_2_$__cuda_sm10x_tcgen05_guardrail_trap_unallocated_columns_being_dealloced)
$__internal_2_$__cuda_sm10x_tcgen05_guardrail_trap_unallocated_columns_being_dealloced:
[----:B------:R-:W-:Y:S05]  /*8b70*/  BPT.TRAP 0x1 ;  /* 0x000000040000795c */ /* 0x000fea0000300000 */
[----:B------:R-:W-:-:S04]  /*8b80*/  HFMA2 R3, -RZ, RZ, 0, 0 ;  /* 0x00000000ff037431 */ /* 0x000fc800000001ff */
[----:B------:R-:W-:Y:S05]  /*8b90*/  RET.REL.NODEC R2 `(_ZN7cutlass13device_kernelINS_4gemm6kernel13GemmUniversalIN4cute5tupleIJiiiiEEENS1_10collective13CollectiveMmaINS1_35MainloopSm100TmaUmmaWarpSpecializedILi16ELi2ELi4ENS5_IJNS4_1CILi1EEESB_SB_EEEEENS5_IJNSA_ILi128EEENSA_ILi64EEENSA_ILi32EEEEEENS_10bfloat16_tENS5_IJSB_llEEESI_SJ_NS4_8TiledMMAINS4_8MMA_AtomIJNS4_20SM100_MMA_F16BF16_SSISI_SI_fLi128ELi64ELNS4_4UMMA5MajorE1ELSO_1ELNSN_7ScaleInE0ELSP_0EEEEEENS4_6LayoutISC_NS5_IJNSA_ILi0EEEST_ST_EEEEENS5_IJNS4_10UnderscoreESW_SW_EEEEENS4_13SM90_TMA_LOADENS4_14ComposedLayoutINS4_7SwizzleILi3ELi4ELi3EEENS4_18smem_ptr_flag_bitsILi16EEENSS_INS5_IJSF_NSA_ILi8EEEEEENS5_IJSB_SF_EEEEEEEvNS4_8identityESZ_S19_vS1A_EENS_8epilogue10collective18CollectiveEpilogueINS1C_23Sm100TmaWarpSpecializedILi3ELi2ELi32ELb1ELb0EEEJSH_NS5_IJNSS_ISE_SB_EENSS_ISG_SB_EEEEESI_NS5_IJlSB_lEEESI_S1K_NS1C_6fusion15FusionCallbacksIS1G_NS1L_17LinearCombinationISI_fSI_fLNS_15FloatRoundStyleE2EEESH_S1J_JEEENS4_5SM1004TMEM4LOAD26SM100_TMEM_LOAD_32dp32b32xESZ_NS10_INS11_ILi2ELi4ELi3EEES14_NSS_INS5_IJS15_SG_EEENS5_IJSG_SB_EEEEEEENS4_39AutoVectorizingCopyWithAssumedAlignmentILi128EEENS4_14SM90_TMA_STOREES1Z_S21_S21_EEEvvEEEEvNT_6ParamsE) ;  /* 0xffffff7402187950 */ /* 0x000fea0003c3ffff */
.L_x_190:
[----:B------:R-:W-:-:S00]  /*8ba0*/  BRA `(.L_x_190) ;  /* 0xfffffffc00fc7947 */ /* 0x000fc0000383ffff */
[----:B------:R-:W-:-:S00]  /*8bb0*/  NOP ;  /* 0x0000000000007918 */ /* 0x000fc00000000000 */
        /* <DEDUP_REMOVED lines=12> */
.L_x_191:


//--------------------- .nv.global.init           --------------------------
	.section	.nv.global.init,"aw",@progbits
.nv.global.init:
	.type		$str$27,@object
	.size		$str$27,($str$28 - $str$27)
$str$27:
        /*0000*/ 	.byte	0x28, 0x61, 0x64, 0x64, 0x72, 0x65, 0x73, 0x73, 0x20, 0x26, 0x20, 0x6d, 0x61, 0x73, 0x6b, 0x29
        /*0010*/ 	.byte	0x20, 0x3d, 0x3d, 0x20, 0x30, 0x00
	.type		$str$28,@object
	.size		$str$28,($str$26 - $str$28)
$str$28:
        /*0016*/ 	.byte	0x2f, 0x74, 0x6d, 0x70, 0x2f, 0x63, 0x75, 0x74, 0x6c, 0x61, 0x73, 0x73, 0x5f, 0x73, 0x77, 0x65
        /*0026*/ 	.byte	0x65, 0x70, 0x5f, 0x73, 0x72, 0x63, 0x2f, 0x69, 0x6e, 0x63, 0x6c, 0x75, 0x64, 0x65, 0x2f, 0x63
        /*0036*/ 	.byte	0x75, 0x74, 0x65, 0x2f, 0x70, 0x6f, 0x69, 0x6e, 0x74, 0x65, 0x72, 0x5f, 0x66, 0x6c, 0x61, 0x67
        /*0046*/ 	.byte	0x67, 0x65, 0x64, 0x2e, 0x68, 0x70, 0x70, 0x00
	.type		$str$26,@object
	.size		$str$26,($str$25 - $str$26)
$str$26:
        /*004e*/ 	.byte	0x2f, 0x74, 0x6d, 0x70, 0x2f, 0x63, 0x75, 0x74, 0x6c, 0x61, 0x73, 0x73, 0x5f, 0x73, 0x77, 0x65
        /*005e*/ 	.byte	0x65, 0x70, 0x5f, 0x73, 0x72, 0x63, 0x2f, 0x69, 0x6e, 0x63, 0x6c, 0x75, 0x64, 0x65, 0x2f, 0x63
        /*006e*/ 	.byte	0x75, 0x74, 0x65, 0x2f, 0x61, 0x74, 0x6f, 0x6d, 0x2f, 0x63, 0x6f, 0x70, 0x79, 0x5f, 0x74, 0x72
        /*007e*/ 	.byte	0x61, 0x69, 0x74, 0x73, 0x5f, 0x73, 0x6d, 0x31, 0x30, 0x30, 0x2e, 0x68, 0x70, 0x70, 0x00
	.type		$str$25,@object
	.size		$str$25,(__unnamed_1 - $str$25)
$str$25:
        /*008d*/ 	.byte	0x28, 0x28, 0x75, 0x69, 0x6e, 0x74, 0x33, 0x32, 0x5f, 0x74, 0x28, 0x74, 0x68, 0x72, 0x65, 0x61
        /*009d*/ 	.byte	0x64, 0x49, 0x64, 0x78, 0x2e, 0x78, 0x29, 0x20, 0x2f, 0x20, 0x33, 0x32, 0x29, 0x20, 0x25, 0x20
        /*00ad*/ 	.byte	0x34, 0x29, 0x20, 0x3d, 0x3d, 0x20, 0x28, 0x28, 0x28, 0x74, 0x6d, 0x65, 0x6d, 0x5f, 0x61, 0x64
        /*00bd*/ 	.byte	0x64, 0x72, 0x20, 0x3e, 0x3e, 0x20, 0x31, 0x36, 0x29, 0x20, 0x2f, 0x20, 0x33, 0x32, 0x29, 0x20
        /*00cd*/ 	.byte	0x25, 0x20, 0x34, 0x29, 0x00
	.type		__unnamed_1,@object
	.size		__unnamed_1,(__unnamed_2 - __unnamed_1)
__unnamed_1:
        /*00d2*/ 	.byte	0x61, 0x75, 0x74, 0x6f, 0x20, 0x63, 0x75, 0x74, 0x65, 0x3a, 0x3a, 0x61, 0x73, 0x5f, 0x70, 0x6f
        /* <DEDUP_REMOVED lines=24> */
        /*0262*/ 	.byte	0x34, 0x30, 0x39, 0x36, 0x3e, 0x3e, 0x3e, 0x3e, 0x5d, 0x00
	.type		__unnamed_2,@object
	.size		__unnamed_2,(.L_2 - __unnamed_2)
__unnamed_2:
        /* <DEDUP_REMOVED lines=42> */
        /*050c*/ 	.byte	0x3e, 0x3e, 0x5d, 0x00
.L_2:


//--------------------- .nv.shared._ZN7cutlass13device_kernelINS_4gemm6kernel13GemmUniversalIN4cute5tupleIJiiiiEEENS1_10collective13CollectiveMmaINS1_35MainloopSm100TmaUmmaWarpSpecializedILi16ELi2ELi4ENS5_IJNS4_1CILi1EEESB_SB_EEEEENS5_IJNSA_ILi128EEENSA_ILi64EEENSA_ILi32EEEEEENS_10bfloat16_tENS5_IJSB_llEEESI_SJ_NS4_8TiledMMAINS4_8MMA_AtomIJNS4_20SM100_MMA_F16BF16_SSISI_SI_fLi128ELi64ELNS4_4UMMA5MajorE1ELSO_1ELNSN_7ScaleInE0ELSP_0EEEEEENS4_6LayoutISC_NS5_IJNSA_ILi0EEEST_ST_EEEEENS5_IJNS4_10UnderscoreESW_SW_EEEEENS4_13SM90_TMA_LOADENS4_14ComposedLayoutINS4_7SwizzleILi3ELi4ELi3EEENS4_18smem_ptr_flag_bitsILi16EEENSS_INS5_IJSF_NSA_ILi8EEEEEENS5_IJSB_SF_EEEEEEEvNS4_8identityESZ_S19_vS1A_EENS_8epilogue10collective18CollectiveEpilogueINS1C_23Sm100TmaWarpSpecializedILi3ELi2ELi32ELb1ELb0EEEJSH_NS5_IJNSS_ISE_SB_EENSS_ISG_SB_EEEEESI_NS5_IJlSB_lEEESI_S1K_NS1C_6fusion15FusionCallbacksIS1G_NS1L_17LinearCombinationISI_fSI_fLNS_15FloatRoundStyleE2EEESH_S1J_JEEENS4_5SM1004TMEM4LOAD26SM100_TMEM_LOAD_32dp32b32xESZ_NS10_INS11_ILi2ELi4ELi3EEES14_NSS_INS5_IJS15_SG_EEENS5_IJSG_SB_EEEEEEENS4_39AutoVectorizingCopyWithAssumedAlignmentILi128EEENS4_14SM90_TMA_STOREES1Z_S21_S21_EEEvvEEEEvNT_6ParamsE --------------------------
	.section	.nv.shared._ZN7cutlass13device_kernelINS_4gemm6kernel13GemmUniversalIN4cute5tupleIJiiiiEEENS1_10collective13CollectiveMmaINS1_35MainloopSm100TmaUmmaWarpSpecializedILi16ELi2ELi4ENS5_IJNS4_1CILi1EEESB_SB_EEEEENS5_IJNSA_ILi128EEENSA_ILi64EEENSA_ILi32EEEEEENS_10bfloat16_tENS5_IJSB_llEEESI_SJ_NS4_8TiledMMAINS4_8MMA_AtomIJNS4_20SM100_MMA_F16BF16_SSISI_SI_fLi128ELi64ELNS4_4UMMA5MajorE1ELSO_1ELNSN_7ScaleInE0ELSP_0EEEEEENS4_6LayoutISC_NS5_IJNSA_ILi0EEEST_ST_EEEEENS5_IJNS4_10UnderscoreESW_SW_EEEEENS4_13SM90_TMA_LOADENS4_14ComposedLayoutINS4_7SwizzleILi3ELi4ELi3EEENS4_18smem_ptr_flag_bitsILi16EEENSS_INS5_IJSF_NSA_ILi8EEEEEENS5_IJSB_SF_EEEEEEEvNS4_8identityESZ_S19_vS1A_EENS_8epilogue10collective18CollectiveEpilogueINS1C_23Sm100TmaWarpSpecializedILi3ELi2ELi32ELb1ELb0EEEJSH_NS5_IJNSS_ISE_SB_EENSS_ISG_SB_EEEEESI_NS5_IJlSB_lEEESI_S1K_NS1C_6fusion15FusionCallbacksIS1G_NS1L_17LinearCombinationISI_fSI_fLNS_15FloatRoundStyleE2EEESH_S1J_JEEENS4_5SM1004TMEM4LOAD26SM100_TMEM_LOAD_32dp32b32xESZ_NS10_INS11_ILi2ELi4ELi3EEES14_NSS_INS5_IJS15_SG_EEENS5_IJSG_SB_EEEEEEENS4_39AutoVectorizingCopyWithAssumedAlignmentILi128EEENS4_14SM90_TMA_STOREES1Z_S21_S21_EEEvvEEEEvNT_6ParamsE,"aw",@nobits
	.sectionflags	@""
	.align	16
	.zero		1024


//--------------------- .nv.shared.reserved.0     --------------------------
	.section	.nv.shared.reserved.0,"aw",@nobits
	.weak		__nv_reservedSMEM_offset_0_alias
	.size		__nv_reservedSMEM_offset_0_alias, 0, 64
	.other		__nv_reservedSMEM_offset_0_alias,@"STO_CUDA_RESERVED_SHARED STV_DEFAULT"
__nv_reservedSMEM_offset_0_alias:
	.zero		0
.nv.shared.reserved.0:
	.zero		64
	.weak		__nv_reservedSMEM_tcgen05_partition
	.type		__nv_reservedSMEM_tcgen05_partition,@object
	.size		__nv_reservedSMEM_tcgen05_partition,(.L_0 - __nv_reservedSMEM_tcgen05_partition)
__nv_reservedSMEM_tcgen05_partition:
	.zero		32
.L_0:


//--------------------- .nv.global                --------------------------
	.section	.nv.global,"aw",@nobits
.nv.global:
	.type		_ZN40_INTERNAL_24387434_4_k_cu_8ee023b9_326344cute1_E,@object
	.size		_ZN40_INTERNAL_24387434_4_k_cu_8ee023b9_326344cute1_E,(_ZN40_INTERNAL_24387434_4_k_cu_8ee023b9_326344cuda3std3__45__cpo6cbeginE - _ZN40_INTERNAL_24387434_4_k_cu_8ee023b9_326344cute1_E)
_ZN40_INTERNAL_24387434_4_k_cu_8ee023b9_326344cute1_E:
	.zero		1
	.type		_ZN40_INTERNAL_24387434_4_k_cu_8ee023b9_326344cuda3std3__45__cpo6cbeginE,@object
	.size		_ZN40_INTERNAL_24387434_4_k_cu_8ee023b9_326344cuda3std3__45__cpo6cbeginE,(_ZN40_INTERNAL_24387434_4_k_cu_8ee023b9_326344cuda3std3__48in_placeE - _ZN40_INTERNAL_24387434_4_k_cu_8ee023b9_326344cuda3std3__45__cpo6cbeginE)
_ZN40_INTERNAL_24387434_4_k_cu_8ee023b9_326344cuda3std3__45__cpo6cbeginE:
	.zero		1
	.type		_ZN40_INTERNAL_24387434_4_k_cu_8ee023b9_326344cuda3std3__48in_placeE,@object
	.size		_ZN40_INTERNAL_24387434_4_k_cu_8ee023b9_326344cuda3std3__48in_placeE,(_ZN40_INTERNAL_24387434_4_k_cu_8ee023b9_326344cuda3std6ranges3__45__cpo9iter_moveE - _ZN40_INTERNAL_24387434_4_k_cu_8ee023b9_326344cuda3std3__48in_placeE)
_ZN40_INTERNAL_24387434_4_k_cu_8ee023b9_326344cuda3std3__48in_placeE:
	.zero		1
	.type		_ZN40_INTERNAL_24387434_4_k_cu_8ee023b9_326344cuda3std6ranges3__45__cpo9iter_moveE,@object
	.size		_ZN40_INTERNAL_24387434_4_k_cu_8ee023b9_326344cuda3std6ranges3__45__cpo9iter_moveE,(_ZN40_INTERNAL_24387434_4_k_cu_8ee023b9_326344cuda3std3__45__cpo5beginE - _ZN40_INTERNAL_24387434_4_k_cu_8ee023b9_326344cuda3std6ranges3__45__cpo9iter_moveE)
_ZN40_INTERNAL_24387434_4_k_cu_8ee023b9_326344cuda3std6ranges3__45__cpo9iter_moveE:
	.zero		1
	.type		_ZN40_INTERNAL_24387434_4_k_cu_8ee023b9_326344cuda3std3__45__cpo5beginE,@object
	.size		_ZN40_INTERNAL_24387434_4_k_cu_8ee023b9_326344cuda3std3__45__cpo5beginE,(_ZN40_INTERNAL_24387434_4_k_cu_8ee023b9_326344cuda3std3__442_GLOBAL__N__24387434_4_k_cu_8ee023b9_326346ignoreE - _ZN40_INTERNAL_24387434_4_k_cu_8ee023b9_326344cuda3std3__45__cpo5beginE)
_ZN40_INTERNAL_24387434_4_k_cu_8ee023b9_326344cuda3std3__45__cpo5beginE:
	.zero		1
	.type		_ZN40_INTERNAL_24387434_4_k_cu_8ee023b9_326344cuda3std3__442_GLOBAL__N__24387434_4_k_cu_8ee023b9_326346ignoreE,@object
	.size		_ZN40_INTERNAL_24387434_4_k_cu_8ee023b9_326344cuda3std3__442_GLOBAL__N__24387434_4_k_cu_8ee023b9_326346ignoreE,(_ZN40_INTERNAL_24387434_4_k_cu_8ee023b9_326344cute7productE - _ZN40_INTERNAL_24387434_4_k_cu_8ee023b9_326344cuda3std3__442_GLOBAL__N__24387434_4_k_cu_8ee023b9_326346ignoreE)
_ZN40_INTERNAL_24387434_4_k_cu_8ee023b9_326344cuda3std3__442_GLOBAL__N__24387434_4_k_cu_8ee023b9_326346ignoreE:
	.zero		1
	.type		_ZN40_INTERNAL_24387434_4_k_cu_8ee023b9_326344cute7productE,@object
	.size		_ZN40_INTERNAL_24387434_4_k_cu_8ee023b9_326344cute7productE,(_ZN40_INTERNAL_24387434_4_k_cu_8ee023b9_326344cuda3std3__45__cpo3endE - _ZN40_INTERNAL_24387434_4_k_cu_8ee023b9_326344cute7productE)
_ZN40_INTERNAL_24387434_4_k_cu_8ee023b9_326344cute7productE:
	.zero		1
	.type		_ZN40_INTERNAL_24387434_4_k_cu_8ee023b9_326344cuda3std3__45__cpo3endE,@object
	.size		_ZN40_INTERNAL_24387434_4_k_cu_8ee023b9_326344cuda3std3__45__cpo3endE,(_ZN40_INTERNAL_24387434_4_k_cu_8ee023b9_326344cuda3std3__419piecewise_constructE - _ZN40_INTERNAL_24387434_4_k_cu_8ee023b9_326344cuda3std3__45__cpo3endE)
_ZN40_INTERNAL_24387434_4_k_cu_8ee023b9_326344cuda3std3__45__cpo3endE:
	.zero		1
	.type		_ZN40_INTERNAL_24387434_4_k_cu_8ee023b9_326344cuda3std3__419piecewise_constructE,@object
	.size		_ZN40_INTERNAL_24387434_4_k_cu_8ee023b9_326344cuda3std3__419piecewise_constructE,(_ZN40_INTERNAL_24387434_4_k_cu_8ee023b9_326344cuda3std3__45__cpo4cendE - _ZN40_INTERNAL_24387434_4_k_cu_8ee023b9_326344cuda3std3__419piecewise_constructE)
_ZN40_INTERNAL_24387434_4_k_cu_8ee023b9_326344cuda3std3__419piecewise_constructE:
	.zero		1
	.type		_ZN40_INTERNAL_24387434_4_k_cu_8ee023b9_326344cuda3std3__45__cpo4cendE,@object
	.size		_ZN40_INTERNAL_24387434_4_k_cu_8ee023b9_326344cuda3std3__45__cpo4cendE,(_ZN40_INTERNAL_24387434_4_k_cu_8ee023b9_326344cuda3std6ranges3__45__cpo4swapE - _ZN40_INTERNAL_24387434_4_k_cu_8ee023b9_326344cuda3std3__45__cpo4cendE)
_ZN40_INTERNAL_24387434_4_k_cu_8ee023b9_326344cuda3std3__45__cpo4cendE:
	.zero		1
	.type		_ZN40_INTERNAL_24387434_4_k_cu_8ee023b9_326344cuda3std6ranges3__45__cpo4swapE,@object
	.size		_ZN40_INTERNAL_24387434_4_k_cu_8ee023b9_326344cuda3std6ranges3__45__cpo4swapE,(.L_10 - _ZN40_INTERNAL_24387434_4_k_cu_8ee023b9_326344cuda3std6ranges3__45__cpo4swapE)
_ZN40_INTERNAL_24387434_4_k_cu_8ee023b9_326344cuda3std6ranges3__45__cpo4swapE:
	.zero		1
.L_10:


//--------------------- .nv.constant0._ZN7cutlass13device_kernelINS_4gemm6kernel13GemmUniversalIN4cute5tupleIJiiiiEEENS1_10collective13CollectiveMmaINS1_35MainloopSm100TmaUmmaWarpSpecializedILi16ELi2ELi4ENS5_IJNS4_1CILi1EEESB_SB_EEEEENS5_IJNSA_ILi128EEENSA_ILi64EEENSA_ILi32EEEEEENS_10bfloat16_tENS5_IJSB_llEEESI_SJ_NS4_8TiledMMAINS4_8MMA_AtomIJNS4_20SM100_MMA_F16BF16_SSISI_SI_fLi128ELi64ELNS4_4UMMA5MajorE1ELSO_1ELNSN_7ScaleInE0ELSP_0EEEEEENS4_6LayoutISC_NS5_IJNSA_ILi0EEEST_ST_EEEEENS5_IJNS4_10UnderscoreESW_SW_EEEEENS4_13SM90_TMA_LOADENS4_14ComposedLayoutINS4_7SwizzleILi3ELi4ELi3EEENS4_18smem_ptr_flag_bitsILi16EEENSS_INS5_IJSF_NSA_ILi8EEEEEENS5_IJSB_SF_EEEEEEEvNS4_8identityESZ_S19_vS1A_EENS_8epilogue10collective18CollectiveEpilogueINS1C_23Sm100TmaWarpSpecializedILi3ELi2ELi32ELb1ELb0EEEJSH_NS5_IJNSS_ISE_SB_EENSS_ISG_SB_EEEEESI_NS5_IJlSB_lEEESI_S1K_NS1C_6fusion15FusionCallbacksIS1G_NS1L_17LinearCombinationISI_fSI_fLNS_15FloatRoundStyleE2EEESH_S1J_JEEENS4_5SM1004TMEM4LOAD26SM100_TMEM_LOAD_32dp32b32xESZ_NS10_INS11_ILi2ELi4ELi3EEES14_NSS_INS5_IJS15_SG_EEENS5_IJSG_SB_EEEEEEENS4_39AutoVectorizingCopyWithAssumedAlignmentILi128EEENS4_14SM90_TMA_STOREES1Z_S21_S21_EEEvvEEEEvNT_6ParamsE --------------------------
	.section	.nv.constant0._ZN7cutlass13device_kernelINS_4gemm6kernel13GemmUniversalIN4cute5tupleIJiiiiEEENS1_10collective13CollectiveMmaINS1_35MainloopSm100TmaUmmaWarpSpecializedILi16ELi2ELi4ENS5_IJNS4_1CILi1EEESB_SB_EEEEENS5_IJNSA_ILi128EEENSA_ILi64EEENSA_ILi32EEEEEENS_10bfloat16_tENS5_IJSB_llEEESI_SJ_NS4_8TiledMMAINS4_8MMA_AtomIJNS4_20SM100_MMA_F16BF16_SSISI_SI_fLi128ELi64ELNS4_4UMMA5MajorE1ELSO_1ELNSN_7ScaleInE0ELSP_0EEEEEENS4_6LayoutISC_NS5_IJNSA_ILi0EEEST_ST_EEEEENS5_IJNS4_10UnderscoreESW_SW_EEEEENS4_13SM90_TMA_LOADENS4_14ComposedLayoutINS4_7SwizzleILi3ELi4ELi3EEENS4_18smem_ptr_flag_bitsILi16EEENSS_INS5_IJSF_NSA_ILi8EEEEEENS5_IJSB_SF_EEEEEEEvNS4_8identityESZ_S19_vS1A_EENS_8epilogue10collective18CollectiveEpilogueINS1C_23Sm100TmaWarpSpecializedILi3ELi2ELi32ELb1ELb0EEEJSH_NS5_IJNSS_ISE_SB_EENSS_ISG_SB_EEEEESI_NS5_IJlSB_lEEESI_S1K_NS1C_6fusion15FusionCallbacksIS1G_NS1L_17LinearCombinationISI_fSI_fLNS_15FloatRoundStyleE2EEESH_S1J_JEEENS4_5SM1004TMEM4LOAD26SM100_TMEM_LOAD_32dp32b32xESZ_NS10_INS11_ILi2ELi4ELi3EEES14_NSS_INS5_IJS15_SG_EEENS5_IJSG_SB_EEEEEEENS4_39AutoVectorizingCopyWithAssumedAlignmentILi128EEENS4_14SM90_TMA_STOREES1Z_S21_S21_EEEvvEEEEvNT_6ParamsE,"a",@progbits
	.sectionflags	@""
	.align	4
.nv.constant0._ZN7cutlass13device_kernelINS_4gemm6kernel13GemmUniversalIN4cute5tupleIJiiiiEEENS1_10collective13CollectiveMmaINS1_35MainloopSm100TmaUmmaWarpSpecializedILi16ELi2ELi4ENS5_IJNS4_1CILi1EEESB_SB_EEEEENS5_IJNSA_ILi128EEENSA_ILi64EEENSA_ILi32EEEEEENS_10bfloat16_tENS5_IJSB_llEEESI_SJ_NS4_8TiledMMAINS4_8MMA_AtomIJNS4_20SM100_MMA_F16BF16_SSISI_SI_fLi128ELi64ELNS4_4UMMA5MajorE1ELSO_1ELNSN_7ScaleInE0ELSP_0EEEEEENS4_6LayoutISC_NS5_IJNSA_ILi0EEEST_ST_EEEEENS5_IJNS4_10UnderscoreESW_SW_EEEEENS4_13SM90_TMA_LOADENS4_14ComposedLayoutINS4_7SwizzleILi3ELi4ELi3EEENS4_18smem_ptr_flag_bitsILi16EEENSS_INS5_IJSF_NSA_ILi8EEEEEENS5_IJSB_SF_EEEEEEEvNS4_8identityESZ_S19_vS1A_EENS_8epilogue10collective18CollectiveEpilogueINS1C_23Sm100TmaWarpSpecializedILi3ELi2ELi32ELb1ELb0EEEJSH_NS5_IJNSS_ISE_SB_EENSS_ISG_SB_EEEEESI_NS5_IJlSB_lEEESI_S1K_NS1C_6fusion15FusionCallbacksIS1G_NS1L_17LinearCombinationISI_fSI_fLNS_15FloatRoundStyleE2EEESH_S1J_JEEENS4_5SM1004TMEM4LOAD26SM100_TMEM_LOAD_32dp32b32xESZ_NS10_INS11_ILi2ELi4ELi3EEES14_NSS_INS5_IJS15_SG_EEENS5_IJSG_SB_EEEEEEENS4_39AutoVectorizingCopyWithAssumedAlignmentILi128EEENS4_14SM90_TMA_STOREES1Z_S21_S21_EEEvvEEEEvNT_6ParamsE:
	.zero		2944


//--------------------- SYMBOLS --------------------------

	.type		.nv.reservedSmem.offset0,@object
	.size		.nv.reservedSmem.offset0,0x4
	.type		.nv.reservedSmem.cap,@object
	.size		.nv.reservedSmem.cap,0x4
	.type		__assertfail,@function
